	.target	sm_90a

	.elftype	@"ET_EXEC"


//--------------------- .note.nv.tkinfo           --------------------------
	.section	.note.nv.tkinfo,"",@"SHT_NOTE"
	.sectionflags	@"SHF_NOTE_NV_TKINFO"
	.tkinfo
        /*0018*/ 	.word	0x00000002
        /*0030*/ 	.string	""
        /*0030*/ 	.string	"ptxas"
        /*0030*/ 	.string	"Cuda compilation tools, release 13.0, V13.0.88"
        /*0030*/ 	.string	"Build cuda_13.0.r13.0/compiler.36424714_0"
        /*0030*/ 	.string	"-arch sm_90a -m 64 "



//--------------------- .note.nv.cuinfo           --------------------------
	.section	.note.nv.cuinfo,"",@"SHT_NOTE"
	.sectionflags	@"SHF_NOTE_NV_CUINFO"
        /*0018*/ 	.short	0x0002
        /*001a*/ 	.short	0x005a
        /*001c*/ 	.short	0x0082
	.zero		2


//--------------------- .nv.info                  --------------------------
	.section	.nv.info,"",@"SHT_CUDA_INFO"
	.align	4


	//----- nvinfo : EIATTR_REGCOUNT
	.align		4
        /*0000*/ 	.byte	0x04, 0x2f
        /*0002*/ 	.short	(.L_15 - .L_14)
	.align		4
.L_14:
        /*0004*/ 	.word	index@(_ZN7cutlass13device_kernelINS_4fmha6kernel28FmhaKernelTmaWarpSpecializedINS1_10collective33FmhaBwdMainloopTmaWarpSpecializedINS_6half_tEfN4cute5tupleIJNS7_1CILi64EEENS9_ILi128EEENS9_ILi32EEEEEENS4_16FusionBwdAdapterINS4_12CausalFusionEEEJEEENS4_17FmhaBwdEpilogueKVIS6_fNS8_IJSA_SC_SA_EEEEENS2_23TileSchedulerBwdAdapterINS2_23IndividualTileSchedulerEEEJEEEEEvNT_6ParamsE)
        /*0008*/ 	.word	0x000000a8


	//----- nvinfo : EIATTR_FRAME_SIZE
	.align		4
.L_15:
        /*000c*/ 	.byte	0x04, 0x11
        /*000e*/ 	.short	(.L_17 - .L_16)
	.align		4
.L_16:
        /*0010*/ 	.word	index@(_ZN7cutlass13device_kernelINS_4fmha6kernel28FmhaKernelTmaWarpSpecializedINS1_10collective33FmhaBwdMainloopTmaWarpSpecializedINS_6half_tEfN4cute5tupleIJNS7_1CILi64EEENS9_ILi128EEENS9_ILi32EEEEEENS4_16FusionBwdAdapterINS4_12CausalFusionEEEJEEENS4_17FmhaBwdEpilogueKVIS6_fNS8_IJSA_SC_SA_EEEEENS2_23TileSchedulerBwdAdapterINS2_23IndividualTileSchedulerEEEJEEEEEvNT_6ParamsE)
        /*0014*/ 	.word	0x00000080


	//----- nvinfo : EIATTR_MIN_STACK_SIZE
	.align		4
.L_17:
        /*0018*/ 	.byte	0x04, 0x12
        /*001a*/ 	.short	(.L_19 - .L_18)
	.align		4
.L_18:
        /*001c*/ 	.word	index@(_ZN7cutlass13device_kernelINS_4fmha6kernel28FmhaKernelTmaWarpSpecializedINS1_10collective33FmhaBwdMainloopTmaWarpSpecializedINS_6half_tEfN4cute5tupleIJNS7_1CILi64EEENS9_ILi128EEENS9_ILi32EEEEEENS4_16FusionBwdAdapterINS4_12CausalFusionEEEJEEENS4_17FmhaBwdEpilogueKVIS6_fNS8_IJSA_SC_SA_EEEEENS2_23TileSchedulerBwdAdapterINS2_23IndividualTileSchedulerEEEJEEEEEvNT_6ParamsE)
        /*0020*/ 	.word	0x00000080
.L_19:


//--------------------- .nv.compat                --------------------------
	.section	.nv.compat,"",@"SHT_CUDA_COMPAT_INFO"
	.align	4
        /*0000*/ 	.byte	0x02, 0x09, 0x01, 0x00, 0x02, 0x02, 0x04, 0x00, 0x02, 0x05, 0x05, 0x00, 0x03, 0x07, 0x01, 0x01
        /*0010*/ 	.byte	0x02, 0x03, 0x01, 0x00, 0x02, 0x06, 0x01, 0x00, 0x04, 0x0b, 0x08, 0x00, 0x00, 0x00, 0x00, 0x00
        /*0020*/ 	.byte	0x00, 0x00, 0x00, 0x00


//--------------------- .nv.info._ZN7cutlass13device_kernelINS_4fmha6kernel28FmhaKernelTmaWarpSpecializedINS1_10collective33FmhaBwdMainloopTmaWarpSpecializedINS_6half_tEfN4cute5tupleIJNS7_1CILi64EEENS9_ILi128EEENS9_ILi32EEEEEENS4_16FusionBwdAdapterINS4_12CausalFusionEEEJEEENS4_17FmhaBwdEpilogueKVIS6_fNS8_IJSA_SC_SA_EEEEENS2_23TileSchedulerBwdAdapterINS2_23IndividualTileSchedulerEEEJEEEEEvNT_6ParamsE --------------------------
	.section	.nv.info._ZN7cutlass13device_kernelINS_4fmha6kernel28FmhaKernelTmaWarpSpecializedINS1_10collective33FmhaBwdMainloopTmaWarpSpecializedINS_6half_tEfN4cute5tupleIJNS7_1CILi64EEENS9_ILi128EEENS9_ILi32EEEEEENS4_16FusionBwdAdapterINS4_12CausalFusionEEEJEEENS4_17FmhaBwdEpilogueKVIS6_fNS8_IJSA_SC_SA_EEEEENS2_23TileSchedulerBwdAdapterINS2_23IndividualTileSchedulerEEEJEEEEEvNT_6ParamsE,"",@"SHT_CUDA_INFO"
	.sectionflags	@""
	.align	4


	//----- nvinfo : EIATTR_CUDA_API_VERSION
	.align		4
        /*0000*/ 	.byte	0x04, 0x37
        /*0002*/ 	.short	(.L_21 - .L_20)
.L_20:
        /*0004*/ 	.word	0x00000082


	//----- nvinfo : EIATTR_KPARAM_INFO
	.align		4
.L_21:
        /*0008*/ 	.byte	0x04, 0x17
        /*000a*/ 	.short	(.L_23 - .L_22)
.L_22:
        /*000c*/ 	.word	0x00000000
        /*0010*/ 	.short	0x0000
        /*0012*/ 	.short	0x0070
        /*0014*/ 	.byte	0x00, 0xf0, 0x01, 0x3a


	//----- nvinfo : EIATTR_SPARSE_MMA_MASK
	.align		4
.L_23:
        /*0018*/ 	.byte	0x03, 0x50
        /*001a*/ 	.short	0x0000


	//----- nvinfo : EIATTR_MAXREG_COUNT
	.align		4
        /*001c*/ 	.byte	0x03, 0x1b
        /*001e*/ 	.short	0x00a8


	//----- nvinfo : EIATTR_NUM_BARRIERS
	.align		4
        /*0020*/ 	.byte	0x02, 0x4c
        /*0022*/ 	.byte	0x02
	.zero		1


	//----- nvinfo : EIATTR_EXTERNS
	.align		4
        /*0024*/ 	.byte	0x04, 0x0f
        /*0026*/ 	.short	(.L_25 - .L_24)


	//   ....[0]....
	.align		4
.L_24:
        /*0028*/ 	.word	index@(__assertfail)


	//----- nvinfo : EIATTR_MERCURY_ISA_VERSION
	.align		4
.L_25:
        /*002c*/ 	.byte	0x03, 0x5f
        /*002e*/ 	.short	0x0101


	//----- nvinfo : EIATTR_INT_WARP_WIDE_INSTR_OFFSETS
	.align		4
        /*0030*/ 	.byte	0x04, 0x31
        /*0032*/ 	.short	(.L_27 - .L_26)


	//   ....[0]....
.L_26:
        /*0034*/ 	.word	0x000007e0


	//   ....[1]....
        /*0038*/ 	.word	0x000007f0


	//   ....[2]....
        /*003c*/ 	.word	0x00000800


	//   ....[3]....
        /*0040*/ 	.word	0x00000810


	//   ....[4]....
        /*0044*/ 	.word	0x000008a0


	//----- nvinfo : EIATTR_COOP_GROUP_MASK_REGIDS
	.align		4
.L_27:
        /*0048*/ 	.byte	0x04, 0x29
        /*004a*/ 	.short	(.L_29 - .L_28)


	//   ....[0]....
.L_28:
        /*004c*/ 	.word	0xffffffff


	//   ....[1]....
        /*0050*/ 	.word	0xffffffff


	//   ....[2]....
        /*0054*/ 	.word	0xffffffff


	//   ....[3]....
        /*0058*/ 	.word	0xffffffff


	//   ....[4]....
        /*005c*/ 	.word	0xffffffff


	//   ....[5]....
        /*0060*/ 	.word	0xffffffff


	//----- nvinfo : EIATTR_COOP_GROUP_INSTR_OFFSETS
	.align		4
.L_29:
        /*0064*/ 	.byte	0x04, 0x28
        /*0066*/ 	.short	(.L_31 - .L_30)


	//   ....[0]....
.L_30:
        /*0068*/ 	.word	0x00000060


	//   ....[1]....
        /*006c*/ 	.word	0x00000090


	//   ....[2]....
        /*0070*/ 	.word	0x00000250


	//   ....[3]....
        /*0074*/ 	.word	0x00000480


	//   ....[4]....
        /*0078*/ 	.word	0x00000620


	//   ....[5]....
        /*007c*/ 	.word	0x00000780


	//----- nvinfo : EIATTR_REG_RECONFIG
	.align		4
.L_31:
        /*0080*/ 	.byte	0x01, 0x54
	.zero		2


	//----- nvinfo : EIATTR_SYSCALL_OFFSETS
	.align		4
        /*0084*/ 	.byte	0x04, 0x46
        /*0086*/ 	.short	(.L_33 - .L_32)


	//   ....[0]....
.L_32:
        /*0088*/ 	.word	0x00004f90


	//   ....[1]....
        /*008c*/ 	.word	0x000050e0


	//   ....[2]....
        /*0090*/ 	.word	0x00005580


	//   ....[3]....
        /*0094*/ 	.word	0x000056b0


	//----- nvinfo : EIATTR_MBARRIER_INSTR_OFFSETS
	.align		4
.L_33:
        /*0098*/ 	.byte	0x04, 0x39
        /*009a*/ 	.short	(.L_35 - .L_34)


	//   ....[0]....
.L_34:
        /*009c*/ 	.word	0x000003f0
        /*00a0*/ 	.word	0x000000ff
        /*00a4*/ 	.word	0x00010440
        /*00a8*/ 	.short	0x0100
        /*00aa*/ 	.byte	0x06
	.zero		1


	//   ....[1]....
        /*00ac*/ 	.word	0x00000400
        /*00b0*/ 	.word	0x000000ff
        /*00b4*/ 	.word	0x00010460
        /*00b8*/ 	.short	0x0100
        /*00ba*/ 	.byte	0x06
	.zero		1


	//   ....[2]....
        /*00bc*/ 	.word	0x00000410
        /*00c0*/ 	.word	0x000000ff
        /*00c4*/ 	.word	0x00010448
        /*00c8*/ 	.short	0x0100
        /*00ca*/ 	.byte	0x06
	.zero		1


	//   ....[3]....
        /*00cc*/ 	.word	0x00000420
        /*00d0*/ 	.word	0x000000ff
        /*00d4*/ 	.word	0x00010468
        /*00d8*/ 	.short	0x0100
        /*00da*/ 	.byte	0x06
	.zero		1


	//   ....[4]....
        /*00dc*/ 	.word	0x00000430
        /*00e0*/ 	.word	0x000000ff
        /*00e4*/ 	.word	0x00010450
        /*00e8*/ 	.short	0x0100
        /*00ea*/ 	.byte	0x06
	.zero		1


	//   ....[5]....
        /*00ec*/ 	.word	0x00000440
        /*00f0*/ 	.word	0x000000ff
        /*00f4*/ 	.word	0x00010470
        /*00f8*/ 	.short	0x0100
        /*00fa*/ 	.byte	0x06
	.zero		1


	//   ....[6]....
        /*00fc*/ 	.word	0x00000450
        /*0100*/ 	.word	0x000000ff
        /*0104*/ 	.word	0x00010458
        /*0108*/ 	.short	0x0100
        /*010a*/ 	.byte	0x06
	.zero		1


	//   ....[7]....
        /*010c*/ 	.word	0x00000460
        /*0110*/ 	.word	0x000000ff
        /*0114*/ 	.word	0x00010478
        /*0118*/ 	.short	0x0100
        /*011a*/ 	.byte	0x06
	.zero		1


	//   ....[8]....
        /*011c*/ 	.word	0x00000590
        /*0120*/ 	.word	0x000000ff
        /*0124*/ 	.word	0x00010400
        /*0128*/ 	.short	0x0100
        /*012a*/ 	.byte	0x06
	.zero		1


	//   ....[9]....
        /*012c*/ 	.word	0x000005a0
        /*0130*/ 	.word	0x000000ff
        /*0134*/ 	.word	0x00010420
        /*0138*/ 	.short	0x0100
        /*013a*/ 	.byte	0x06
	.zero		1


	//   ....[10]....
        /*013c*/ 	.word	0x000005b0
        /*0140*/ 	.word	0x000000ff
        /*0144*/ 	.word	0x00010408
        /*0148*/ 	.short	0x0100
        /*014a*/ 	.byte	0x06
	.zero		1


	//   ....[11]....
        /*014c*/ 	.word	0x000005c0
        /*0150*/ 	.word	0x000000ff
        /*0154*/ 	.word	0x00010428
        /*0158*/ 	.short	0x0100
        /*015a*/ 	.byte	0x06
	.zero		1


	//   ....[12]....
        /*015c*/ 	.word	0x000005d0
        /*0160*/ 	.word	0x000000ff
        /*0164*/ 	.word	0x00010410
        /*0168*/ 	.short	0x0100
        /*016a*/ 	.byte	0x06
	.zero		1


	//   ....[13]....
        /*016c*/ 	.word	0x000005e0
        /*0170*/ 	.word	0x000000ff
        /*0174*/ 	.word	0x00010430
        /*0178*/ 	.short	0x0100
        /*017a*/ 	.byte	0x06
	.zero		1


	//   ....[14]....
        /*017c*/ 	.word	0x000005f0
        /*0180*/ 	.word	0x000000ff
        /*0184*/ 	.word	0x00010418
        /*0188*/ 	.short	0x0100
        /*018a*/ 	.byte	0x06
	.zero		1


	//   ....[15]....
        /*018c*/ 	.word	0x00000600
        /*0190*/ 	.word	0x000000ff
        /*0194*/ 	.word	0x00010438
        /*0198*/ 	.short	0x0100
        /*019a*/ 	.byte	0x06
	.zero		1


	//   ....[16]....
        /*019c*/ 	.word	0x00000730
        /*01a0*/ 	.word	0x000000ff
        /*01a4*/ 	.word	0x00010480
        /*01a8*/ 	.short	0x0100
        /*01aa*/ 	.byte	0x06
	.zero		1


	//   ....[17]....
        /*01ac*/ 	.word	0x00000740
        /*01b0*/ 	.word	0x000000ff
        /*01b4*/ 	.word	0x00010490
        /*01b8*/ 	.short	0x0100
        /*01ba*/ 	.byte	0x06
	.zero		1


	//   ....[18]....
        /*01bc*/ 	.word	0x00000750
        /*01c0*/ 	.word	0x000000ff
        /*01c4*/ 	.word	0x00010488
        /*01c8*/ 	.short	0x0100
        /*01ca*/ 	.byte	0x06
	.zero		1


	//   ....[19]....
        /*01cc*/ 	.word	0x00000760
        /*01d0*/ 	.word	0x000000ff
        /*01d4*/ 	.word	0x00010498
        /*01d8*/ 	.short	0x0100
        /*01da*/ 	.byte	0x06
	.zero		1


	//   ....[20]....
        /*01dc*/ 	.word	0x000008d0
        /*01e0*/ 	.word	0x000000ff
        /*01e4*/ 	.word	0x000104a0
        /*01e8*/ 	.short	0x0100
        /*01ea*/ 	.byte	0x06
	.zero		1


	//   ....[21]....
        /*01ec*/ 	.word	0x000008e0
        /*01f0*/ 	.word	0x000000ff
        /*01f4*/ 	.word	0x000104a8
        /*01f8*/ 	.short	0x0100
        /*01fa*/ 	.byte	0x06
	.zero		1


	//   ....[22]....
        /*01fc*/ 	.word	0x000008f0
        /*0200*/ 	.word	0x000000ff
        /*0204*/ 	.word	0x000104b0
        /*0208*/ 	.short	0x0100
        /*020a*/ 	.byte	0x06
	.zero		1


	//   ....[23]....
        /*020c*/ 	.word	0x00000900
        /*0210*/ 	.word	0x000000ff
        /*0214*/ 	.word	0x000104b8
        /*0218*/ 	.short	0x0100
        /*021a*/ 	.byte	0x06
	.zero		1


	//   ....[24]....
        /*021c*/ 	.word	0x00000a00
        /*0220*/ 	.word	0x000000ff
        /*0224*/ 	.word	0x000104d0
        /*0228*/ 	.short	0x0100
        /*022a*/ 	.byte	0x06
	.zero		1


	//   ....[25]....
        /*022c*/ 	.word	0x00000a10
        /*0230*/ 	.word	0x000000ff
        /*0234*/ 	.word	0x000104d8
        /*0238*/ 	.short	0x0100
        /*023a*/ 	.byte	0x06
	.zero		1


	//   ....[26]....
        /*023c*/ 	.word	0x00000e00
        /*0240*/ 	.word	0x000000ff
        /*0244*/ 	.word	0x00010440
        /*0248*/ 	.short	0x010a
        /*024a*/ 	.byte	0x08
	.zero		1


	//   ....[27]....
        /*024c*/ 	.word	0x00000e40
        /*0250*/ 	.word	0x000000ff
        /*0254*/ 	.word	0x00010448
        /*0258*/ 	.short	0x010a
        /*025a*/ 	.byte	0x08
	.zero		1


	//   ....[28]....
        /*025c*/ 	.word	0x00001410
        /*0260*/ 	.word	0x000000ff
        /*0264*/ 	.word	0x00010400
        /*0268*/ 	.short	0x010a
        /*026a*/ 	.byte	0x0e
	.zero		1


	//   ....[29]....
        /*026c*/ 	.word	0x000015f0
        /*0270*/ 	.word	0x000000ff
        /*0274*/ 	.word	0x00010400
        /*0278*/ 	.short	0x010a
        /*027a*/ 	.byte	0x0f
	.zero		1


	//   ....[30]....
        /*027c*/ 	.word	0x00001ee0
        /*0280*/ 	.word	0x000000ff
        /*0284*/ 	.word	0x00000000
        /*0288*/ 	.short	0x010a
        /*028a*/ 	.byte	0x0e
	.zero		1


	//   ....[31]....
        /*028c*/ 	.word	0x000025f0
        /*0290*/ 	.word	0x000000ff
        /*0294*/ 	.word	0x00000000
        /*0298*/ 	.short	0x0101
        /*029a*/ 	.byte	0x10
	.zero		1


	//   ....[32]....
        /*029c*/ 	.word	0x000038e0
        /*02a0*/ 	.word	0x000000ff
        /*02a4*/ 	.word	0x000104a0
        /*02a8*/ 	.short	0x010a
        /*02aa*/ 	.byte	0x0e
	.zero		1


	//   ....[33]....
        /*02ac*/ 	.word	0x00003ad0
        /*02b0*/ 	.word	0x000000ff
        /*02b4*/ 	.word	0x000104a0
        /*02b8*/ 	.short	0x0101
        /*02ba*/ 	.byte	0x0e
	.zero		1


	//   ....[34]....
        /*02bc*/ 	.word	0x00003d70
        /*02c0*/ 	.word	0x00000003
        /*02c4*/ 	.word	0x00010490
        /*02c8*/ 	.short	0x010a
        /*02ca*/ 	.byte	0x3f
	.zero		1


	//   ....[35]....
        /*02cc*/ 	.word	0x00003db0
        /*02d0*/ 	.word	0x00000003
        /*02d4*/ 	.word	0x00010480
        /*02d8*/ 	.short	0x0101
        /*02da*/ 	.byte	0x3f
	.zero		1


	//   ....[36]....
        /*02dc*/ 	.word	0x00003e10
        /*02e0*/ 	.word	0x000000ff
        /*02e4*/ 	.word	0x00000000
        /*02e8*/ 	.short	0x010a
        /*02ea*/ 	.byte	0x0e
	.zero		1


	//   ....[37]....
        /*02ec*/ 	.word	0x00004400
        /*02f0*/ 	.word	0x000000ff
        /*02f4*/ 	.word	0x00000000
        /*02f8*/ 	.short	0x0101
        /*02fa*/ 	.byte	0x1a
	.zero		1


	//   ....[38]....
        /*02fc*/ 	.word	0x00004450
        /*0300*/ 	.word	0x00000012
        /*0304*/ 	.word	0x00010490
        /*0308*/ 	.short	0x010a
        /*030a*/ 	.byte	0x3f
	.zero		1


	//   ....[39]....
        /*030c*/ 	.word	0x00004900
        /*0310*/ 	.word	0x00000012
        /*0314*/ 	.word	0x00010480
        /*0318*/ 	.short	0x0101
        /*031a*/ 	.byte	0x3f
	.zero		1


	//   ....[40]....
        /*031c*/ 	.word	0x00004a30
        /*0320*/ 	.word	0x000000ff
        /*0324*/ 	.word	0x00000000
        /*0328*/ 	.short	0x0101
        /*032a*/ 	.byte	0x0e
	.zero		1


	//   ....[41]....
        /*032c*/ 	.word	0x00004ae0
        /*0330*/ 	.word	0x000000ff
        /*0334*/ 	.word	0x00000000
        /*0338*/ 	.short	0x0101
        /*033a*/ 	.byte	0x06
	.zero		1


	//   ....[42]....
        /*033c*/ 	.word	0x00004c40
        /*0340*/ 	.word	0x000000ff
        /*0344*/ 	.word	0x00000000
        /*0348*/ 	.short	0x0101
        /*034a*/ 	.byte	0x05
	.zero		1


	//   ....[43]....
        /*034c*/ 	.word	0x00004cb0
        /*0350*/ 	.word	0x000000ff
        /*0354*/ 	.word	0x00000000
        /*0358*/ 	.short	0x0101
        /*035a*/ 	.byte	0x08
	.zero		1


	//   ....[44]....
        /*035c*/ 	.word	0x00004d50
        /*0360*/ 	.word	0x00000003
        /*0364*/ 	.word	0x00010490
        /*0368*/ 	.short	0x010a
        /*036a*/ 	.byte	0x3f
	.zero		1


	//   ....[45]....
        /*036c*/ 	.word	0x00004e00
        /*0370*/ 	.word	0x00000003
        /*0374*/ 	.word	0x00010490
        /*0378*/ 	.short	0x010a
        /*037a*/ 	.byte	0x3f
	.zero		1


	//   ....[46]....
        /*037c*/ 	.word	0x00004e70
        /*0380*/ 	.word	0x000000ff
        /*0384*/ 	.word	0x000104a0
        /*0388*/ 	.short	0x010a
        /*038a*/ 	.byte	0x04
	.zero		1


	//   ....[47]....
        /*038c*/ 	.word	0x00005980
        /*0390*/ 	.word	0x000000ff
        /*0394*/ 	.word	0x000104a0
        /*0398*/ 	.short	0x0101
        /*039a*/ 	.byte	0x24
	.zero		1


	//   ....[48]....
        /*039c*/ 	.word	0x00005c80
        /*03a0*/ 	.word	0x000000ff
        /*03a4*/ 	.word	0x00010480
        /*03a8*/ 	.short	0x010a
        /*03aa*/ 	.byte	0x08
	.zero		1


	//   ....[49]....
        /*03ac*/ 	.word	0x00005d70
        /*03b0*/ 	.word	0x000000ff
        /*03b4*/ 	.word	0x00000000
        /*03b8*/ 	.short	0x0101
        /*03ba*/ 	.byte	0x08
	.zero		1


	//   ....[50]....
        /*03bc*/ 	.word	0x00005fc0
        /*03c0*/ 	.word	0x000000ff
        /*03c4*/ 	.word	0x00000000
        /*03c8*/ 	.short	0x0101
        /*03ca*/ 	.byte	0x04
	.zero		1


	//   ....[51]....
        /*03cc*/ 	.word	0x000061b0
        /*03d0*/ 	.word	0x00000005
        /*03d4*/ 	.word	0x00010460
        /*03d8*/ 	.short	0x010a
        /*03da*/ 	.byte	0x3f
	.zero		1


	//   ....[52]....
        /*03dc*/ 	.word	0x000063f0
        /*03e0*/ 	.word	0x00000007
        /*03e4*/ 	.word	0x00010420
        /*03e8*/ 	.short	0x010a
        /*03ea*/ 	.byte	0x3f
	.zero		1


	//   ....[53]....
        /*03ec*/ 	.word	0x000067a0
        /*03f0*/ 	.word	0x00000006
        /*03f4*/ 	.word	0x00010460
        /*03f8*/ 	.short	0x010a
        /*03fa*/ 	.byte	0x3f
	.zero		1


	//   ....[54]....
        /*03fc*/ 	.word	0x00006a20
        /*0400*/ 	.word	0x00000007
        /*0404*/ 	.word	0x00010460
        /*0408*/ 	.short	0x010a
        /*040a*/ 	.byte	0x3f
	.zero		1


	//   ....[55]....
        /*040c*/ 	.word	0x00006ce0
        /*0410*/ 	.word	0x00000007
        /*0414*/ 	.word	0x00010420
        /*0418*/ 	.short	0x010a
        /*041a*/ 	.byte	0x3f
	.zero		1


	//   ....[56]....
        /*041c*/ 	.word	0x000070d0
        /*0420*/ 	.word	0x00000007
        /*0424*/ 	.word	0x00010460
        /*0428*/ 	.short	0x010a
        /*042a*/ 	.byte	0x3f
	.zero		1


	//   ....[57]....
        /*042c*/ 	.word	0x000074c0
        /*0430*/ 	.word	0x00000008
        /*0434*/ 	.word	0x00010420
        /*0438*/ 	.short	0x010a
        /*043a*/ 	.byte	0x3f
	.zero		1


	//   ....[58]....
        /*043c*/ 	.word	0x000078b0
        /*0440*/ 	.word	0x00000008
        /*0444*/ 	.word	0x00010420
        /*0448*/ 	.short	0x010a
        /*044a*/ 	.byte	0x3f
	.zero		1


	//   ....[59]....
        /*044c*/ 	.word	0x00007c90
        /*0450*/ 	.word	0x00000003
        /*0454*/ 	.word	0x00010440
        /*0458*/ 	.short	0x010a
        /*045a*/ 	.byte	0x3f
	.zero		1


	//   ....[60]....
        /*045c*/ 	.word	0x00007cf0
        /*0460*/ 	.word	0x00000005
        /*0464*/ 	.word	0x00010448
        /*0468*/ 	.short	0x010a
        /*046a*/ 	.byte	0x3f
	.zero		1


	//   ....[61]....
        /*046c*/ 	.word	0x00007d50
        /*0470*/ 	.word	0x00000003
        /*0474*/ 	.word	0x00010400
        /*0478*/ 	.short	0x010a
        /*047a*/ 	.byte	0x3f
	.zero		1


	//   ....[62]....
        /*047c*/ 	.word	0x00007db0
        /*0480*/ 	.word	0x00000003
        /*0484*/ 	.word	0x00010400
        /*0488*/ 	.short	0x010a
        /*048a*/ 	.byte	0x3f
	.zero		1


	//   ....[63]....
        /*048c*/ 	.word	0x00007e10
        /*0490*/ 	.word	0x00000005
        /*0494*/ 	.word	0x00000000
        /*0498*/ 	.short	0x010a
        /*049a*/ 	.byte	0x3f
	.zero		1


	//   ....[64]....
        /*049c*/ 	.word	0x00007e70
        /*04a0*/ 	.word	0x00000009
        /*04a4*/ 	.word	0x000104a0
        /*04a8*/ 	.short	0x010a
        /*04aa*/ 	.byte	0x3f
	.zero		1


	//   ....[65]....
        /*04ac*/ 	.word	0x00007ec0
        /*04b0*/ 	.word	0x00000003
        /*04b4*/ 	.word	0x00010490
        /*04b8*/ 	.short	0x010a
        /*04ba*/ 	.byte	0x3f
	.zero		1


	//   ....[66]....
        /*04bc*/ 	.word	0x00007f20
        /*04c0*/ 	.word	0x00000003
        /*04c4*/ 	.word	0x00000000
        /*04c8*/ 	.short	0x010a
        /*04ca*/ 	.byte	0x3f
	.zero		1


	//   ....[67]....
        /*04cc*/ 	.word	0x00007f70
        /*04d0*/ 	.word	0x00000012
        /*04d4*/ 	.word	0x00010490
        /*04d8*/ 	.short	0x010a
        /*04da*/ 	.byte	0x3f
	.zero		1


	//   ....[68]....
        /*04dc*/ 	.word	0x00007fc0
        /*04e0*/ 	.word	0x00000003
        /*04e4*/ 	.word	0x00010490
        /*04e8*/ 	.short	0x010a
        /*04ea*/ 	.byte	0x3f
	.zero		1


	//   ....[69]....
        /*04ec*/ 	.word	0x00008010
        /*04f0*/ 	.word	0x00000003
        /*04f4*/ 	.word	0x00010490
        /*04f8*/ 	.short	0x010a
        /*04fa*/ 	.byte	0x3f
	.zero		1


	//   ....[70]....
        /*04fc*/ 	.word	0x00008070
        /*0500*/ 	.word	0x00000000
        /*0504*/ 	.word	0x000104a0
        /*0508*/ 	.short	0x010a
        /*050a*/ 	.byte	0x3f
	.zero		1


	//   ....[71]....
        /*050c*/ 	.word	0x000080d0
        /*0510*/ 	.word	0x00000002
        /*0514*/ 	.word	0x00010480
        /*0518*/ 	.short	0x010a
        /*051a*/ 	.byte	0x3f
	.zero		1


	//   ....[72]....
        /*051c*/ 	.word	0x00008120
        /*0520*/ 	.word	0x00000005
        /*0524*/ 	.word	0x00010460
        /*0528*/ 	.short	0x010a
        /*052a*/ 	.byte	0x3f
	.zero		1


	//   ....[73]....
        /*052c*/ 	.word	0x00008170
        /*0530*/ 	.word	0x00000007
        /*0534*/ 	.word	0x00010420
        /*0538*/ 	.short	0x010a
        /*053a*/ 	.byte	0x3f
	.zero		1


	//   ....[74]....
        /*053c*/ 	.word	0x000081c0
        /*0540*/ 	.word	0x00000006
        /*0544*/ 	.word	0x00010460
        /*0548*/ 	.short	0x010a
        /*054a*/ 	.byte	0x3f
	.zero		1


	//   ....[75]....
        /*054c*/ 	.word	0x00008210
        /*0550*/ 	.word	0x00000007
        /*0554*/ 	.word	0x00010460
        /*0558*/ 	.short	0x010a
        /*055a*/ 	.byte	0x3f
	.zero		1


	//   ....[76]....
        /*055c*/ 	.word	0x00008260
        /*0560*/ 	.word	0x00000007
        /*0564*/ 	.word	0x00010420
        /*0568*/ 	.short	0x010a
        /*056a*/ 	.byte	0x3f
	.zero		1


	//   ....[77]....
        /*056c*/ 	.word	0x000082b0
        /*0570*/ 	.word	0x00000007
        /*0574*/ 	.word	0x00010460
        /*0578*/ 	.short	0x010a
        /*057a*/ 	.byte	0x3f
	.zero		1


	//   ....[78]....
        /*057c*/ 	.word	0x00008300
        /*0580*/ 	.word	0x00000008
        /*0584*/ 	.word	0x00010420
        /*0588*/ 	.short	0x010a
        /*058a*/ 	.byte	0x3f
	.zero		1


	//   ....[79]....
        /*058c*/ 	.word	0x00008350
        /*0590*/ 	.word	0x00000008
        /*0594*/ 	.word	0x00010420
        /*0598*/ 	.short	0x010a
        /*059a*/ 	.byte	0x3f
	.zero		1


	//----- nvinfo : EIATTR_NUM_MBARRIERS
	.align		4
.L_35:
        /*059c*/ 	.byte	0x03, 0x38
        /*059e*/ 	.short	0x001a


	//----- nvinfo : EIATTR_EXIT_INSTR_OFFSETS
	.align		4
        /*05a0*/ 	.byte	0x04, 0x1c
        /*05a2*/ 	.short	(.L_37 - .L_36)


	//   ....[0]....
.L_36:
        /*05a4*/ 	.word	0x00000ab0


	//   ....[1]....
        /*05a8*/ 	.word	0x00005990


	//   ....[2]....
        /*05ac*/ 	.word	0x000059f0


	//   ....[3]....
        /*05b0*/ 	.word	0x00005fd0


	//   ....[4]....
        /*05b4*/ 	.word	0x000072c0


	//   ....[5]....
        /*05b8*/ 	.word	0x00007c70


	//----- nvinfo : EIATTR_MAX_THREADS
	.align		4
.L_37:
        /*05bc*/ 	.byte	0x04, 0x05
        /*05be*/ 	.short	(.L_39 - .L_38)
.L_38:
        /*05c0*/ 	.word	0x00000180
        /*05c4*/ 	.word	0x00000001
        /*05c8*/ 	.word	0x00000001


	//----- nvinfo : EIATTR_CRS_STACK_SIZE
	.align		4
.L_39:
        /*05cc*/ 	.byte	0x04, 0x1e
        /*05ce*/ 	.short	(.L_41 - .L_40)
.L_40:
        /*05d0*/ 	.word	0x00000000


	//----- nvinfo : EIATTR_CBANK_PARAM_SIZE
	.align		4
.L_41:
        /*05d4*/ 	.byte	0x03, 0x19
        /*05d6*/ 	.short	0x0ef0


	//----- nvinfo : EIATTR_PARAM_CBANK
	.align		4
        /*05d8*/ 	.byte	0x04, 0x0a
        /*05da*/ 	.short	(.L_43 - .L_42)
	.align		4
.L_42:
        /*05dc*/ 	.word	index@(.nv.constant0._ZN7cutlass13device_kernelINS_4fmha6kernel28FmhaKernelTmaWarpSpecializedINS1_10collective33FmhaBwdMainloopTmaWarpSpecializedINS_6half_tEfN4cute5tupleIJNS7_1CILi64EEENS9_ILi128EEENS9_ILi32EEEEEENS4_16FusionBwdAdapterINS4_12CausalFusionEEEJEEENS4_17FmhaBwdEpilogueKVIS6_fNS8_IJSA_SC_SA_EEEEENS2_23TileSchedulerBwdAdapterINS2_23IndividualTileSchedulerEEEJEEEEEvNT_6ParamsE)
        /*05e0*/ 	.short	0x0210
        /*05e2*/ 	.short	0x0ef0


	//----- nvinfo : EIATTR_SW_WAR
	.align		4
.L_43:
        /*05e4*/ 	.byte	0x04, 0x36
        /*05e6*/ 	.short	(.L_45 - .L_44)
.L_44:
        /*05e8*/ 	.word	0x00000008
.L_45:


//--------------------- .nv.callgraph             --------------------------
	.section	.nv.callgraph,"",@"SHT_CUDA_CALLGRAPH"
	.align	4
	.sectionentsize	8
	.align		4
        /*0000*/ 	.word	0x00000000
	.align		4
        /*0004*/ 	.word	0xffffffff
	.align		4
        /*0008*/ 	.word	index@(_ZN7cutlass13device_kernelINS_4fmha6kernel28FmhaKernelTmaWarpSpecializedINS1_10collective33FmhaBwdMainloopTmaWarpSpecializedINS_6half_tEfN4cute5tupleIJNS7_1CILi64EEENS9_ILi128EEENS9_ILi32EEEEEENS4_16FusionBwdAdapterINS4_12CausalFusionEEEJEEENS4_17FmhaBwdEpilogueKVIS6_fNS8_IJSA_SC_SA_EEEEENS2_23TileSchedulerBwdAdapterINS2_23IndividualTileSchedulerEEEJEEEEEvNT_6ParamsE)
	.align		4
        /*000c*/ 	.word	index@(__assertfail)
	.align		4
        /*0010*/ 	.word	0x00000000
	.align		4
        /*0014*/ 	.word	0xfffffffe
	.align		4
        /*0018*/ 	.word	0x00000000
	.align		4
        /*001c*/ 	.word	0xfffffffd
	.align		4
        /*0020*/ 	.word	0x00000000
	.align		4
        /*0024*/ 	.word	0xfffffffc


//--------------------- .nv.constant4             --------------------------
	.section	.nv.constant4,"a",@progbits
	.align	8
	.align		8
.nv.constant4:
        /*0000*/ 	.dword	__assertfail
	.align		8
        /*0008*/ 	.dword	__unnamed_1
	.align		8
        /*0010*/ 	.dword	_ZN39_INTERNAL_15f9e26d_4_k_cu_8e770614_38714cuda3std3__45__cpo5beginE
	.align		8
        /*0018*/ 	.dword	_ZN39_INTERNAL_15f9e26d_4_k_cu_8e770614_38714cuda3std3__45__cpo3endE
	.align		8
        /*0020*/ 	.dword	_ZN39_INTERNAL_15f9e26d_4_k_cu_8e770614_38714cuda3std3__45__cpo6cbeginE
	.align		8
        /*0028*/ 	.dword	_ZN39_INTERNAL_15f9e26d_4_k_cu_8e770614_38714cuda3std3__45__cpo4cendE
	.align		8
        /*0030*/ 	.dword	_ZN39_INTERNAL_15f9e26d_4_k_cu_8e770614_38714cuda3std3__441_GLOBAL__N__15f9e26d_4_k_cu_8e770614_38716ignoreE
	.align		8
        /*0038*/ 	.dword	_ZN39_INTERNAL_15f9e26d_4_k_cu_8e770614_38714cuda3std3__419piecewise_constructE
	.align		8
        /*0040*/ 	.dword	_ZN39_INTERNAL_15f9e26d_4_k_cu_8e770614_38714cuda3std3__48in_placeE
	.align		8
        /*0048*/ 	.dword	_ZN39_INTERNAL_15f9e26d_4_k_cu_8e770614_38714cuda3std6ranges3__45__cpo4swapE
	.align		8
        /*0050*/ 	.dword	_ZN39_INTERNAL_15f9e26d_4_k_cu_8e770614_38714cuda3std6ranges3__45__cpo9iter_moveE
	.align		8
        /*0058*/ 	.dword	_ZN39_INTERNAL_15f9e26d_4_k_cu_8e770614_38714cute7productE
	.align		8
        /*0060*/ 	.dword	_ZN39_INTERNAL_15f9e26d_4_k_cu_8e770614_38714cute1_E
	.align		8
        /*0068*/ 	.dword	$str$24
	.align		8
        /*0070*/ 	.dword	$str$25


//--------------------- .text._ZN7cutlass13device_kernelINS_4fmha6kernel28FmhaKernelTmaWarpSpecializedINS1_10collective33FmhaBwdMainloopTmaWarpSpecializedINS_6half_tEfN4cute5tupleIJNS7_1CILi64EEENS9_ILi128EEENS9_ILi32EEEEEENS4_16FusionBwdAdapterINS4_12CausalFusionEEEJEEENS4_17FmhaBwdEpilogueKVIS6_fNS8_IJSA_SC_SA_EEEEENS2_23TileSchedulerBwdAdapterINS2_23IndividualTileSchedulerEEEJEEEEEvNT_6ParamsE --------------------------
	.section	.text._ZN7cutlass13device_kernelINS_4fmha6kernel28FmhaKernelTmaWarpSpecializedINS1_10collective33FmhaBwdMainloopTmaWarpSpecializedINS_6half_tEfN4cute5tupleIJNS7_1CILi64EEENS9_ILi128EEENS9_ILi32EEEEEENS4_16FusionBwdAdapterINS4_12CausalFusionEEEJEEENS4_17FmhaBwdEpilogueKVIS6_fNS8_IJSA_SC_SA_EEEEENS2_23TileSchedulerBwdAdapterINS2_23IndividualTileSchedulerEEEJEEEEEvNT_6ParamsE,"ax",@progbits
	.align	128
.text._ZN7cutlass13device_kernelINS_4fmha6kernel28FmhaKernelTmaWarpSpecializedINS1_10collective33FmhaBwdMainloopTmaWarpSpecializedINS_6half_tEfN4cute5tupleIJNS7_1CILi64EEENS9_ILi128EEENS9_ILi32EEEEEENS4_16FusionBwdAdapterINS4_12CausalFusionEEEJEEENS4_17FmhaBwdEpilogueKVIS6_fNS8_IJSA_SC_SA_EEEEENS2_23TileSchedulerBwdAdapterINS2_23IndividualTileSchedulerEEEJEEEEEvNT_6ParamsE:
        .type           _ZN7cutlass13device_kernelINS_4fmha6kernel28FmhaKernelTmaWarpSpecializedINS1_10collective33FmhaBwdMainloopTmaWarpSpecializedINS_6half_tEfN4cute5tupleIJNS7_1CILi64EEENS9_ILi128EEENS9_ILi32EEEEEENS4_16FusionBwdAdapterINS4_12CausalFusionEEEJEEENS4_17FmhaBwdEpilogueKVIS6_fNS8_IJSA_SC_SA_EEEEENS2_23TileSchedulerBwdAdapterINS2_23IndividualTileSchedulerEEEJEEEEEvNT_6ParamsE,@function
        .size           _ZN7cutlass13device_kernelINS_4fmha6kernel28FmhaKernelTmaWarpSpecializedINS1_10collective33FmhaBwdMainloopTmaWarpSpecializedINS_6half_tEfN4cute5tupleIJNS7_1CILi64EEENS9_ILi128EEENS9_ILi32EEEEEENS4_16FusionBwdAdapterINS4_12CausalFusionEEEJEEENS4_17FmhaBwdEpilogueKVIS6_fNS8_IJSA_SC_SA_EEEEENS2_23TileSchedulerBwdAdapterINS2_23IndividualTileSchedulerEEEJEEEEEvNT_6ParamsE,(.L_x_155 - _ZN7cutlass13device_kernelINS_4fmha6kernel28FmhaKernelTmaWarpSpecializedINS1_10collective33FmhaBwdMainloopTmaWarpSpecializedINS_6half_tEfN4cute5tupleIJNS7_1CILi64EEENS9_ILi128EEENS9_ILi32EEEEEENS4_16FusionBwdAdapterINS4_12CausalFusionEEEJEEENS4_17FmhaBwdEpilogueKVIS6_fNS8_IJSA_SC_SA_EEEEENS2_23TileSchedulerBwdAdapterINS2_23IndividualTileSchedulerEEEJEEEEEvNT_6ParamsE)
        .other          _ZN7cutlass13device_kernelINS_4fmha6kernel28FmhaKernelTmaWarpSpecializedINS1_10collective33FmhaBwdMainloopTmaWarpSpecializedINS_6half_tEfN4cute5tupleIJNS7_1CILi64EEENS9_ILi128EEENS9_ILi32EEEEEENS4_16FusionBwdAdapterINS4_12CausalFusionEEEJEEENS4_17FmhaBwdEpilogueKVIS6_fNS8_IJSA_SC_SA_EEEEENS2_23TileSchedulerBwdAdapterINS2_23IndividualTileSchedulerEEEJEEEEEvNT_6ParamsE,@"STO_CUDA_ENTRY STV_DEFAULT"
_ZN7cutlass13device_kernelINS_4fmha6kernel28FmhaKernelTmaWarpSpecializedINS1_10collective33FmhaBwdMainloopTmaWarpSpecializedINS_6half_tEfN4cute5tupleIJNS7_1CILi64EEENS9_ILi128EEENS9_ILi32EEEEEENS4_16FusionBwdAdapterINS4_12CausalFusionEEEJEEENS4_17FmhaBwdEpilogueKVIS6_fNS8_IJSA_SC_SA_EEEEENS2_23TileSchedulerBwdAdapterINS2_23IndividualTileSchedulerEEEJEEEEEvNT_6ParamsE:
[----:B------:R-:W1:Y:S02]  /*0000*/  LDC R1, c[0x0][0x28] ;  /* 0x00000a00ff017b82 */ /* 0x000e640000000800 */
[----:B-1----:R-:W-:Y:S01]  /*0010*/  VIADD R1, R1, 0xffffff80 ;  /* 0xffffff8001017836 */ /* 0x002fe20000000000 */
[----:B------:R-:W1:Y:S01]  /*0020*/  S2R R0, SR_TID.X ;  /* 0x0000000000007919 */ /* 0x000e620000002100 */
[----:B------:R-:W-:Y:S01]  /*0030*/  ELECT P1, URZ, PT ;  /* 0x00000000003f782f */ /* 0x000fe20003820000 */
[----:B------:R-:W-:Y:S01]  /*0040*/  BSSY B0, `(.L_x_0) ;  /* 0x0000020000007945 */ /* 0x000fe20003800000 */
[----:B-1----:R-:W-:-:S05]  /*0050*/  SHF.R.U32.HI R2, RZ, 0x5, R0 ;  /* 0x00000005ff027819 */ /* 0x002fca0000011600 */
[----:B------:R-:W1:Y:S02]  /*0060*/  SHFL.IDX PT, R3, R2, RZ, 0x1f ;  /* 0x00001fff02037589 */ /* 0x000e6400000e0000 */
[----:B-1----:R-:W-:Y:S02]  /*0070*/  R2UR UR5, R3 ;  /* 0x00000000030572ca */ /* 0x002fe400000e0000 */
[----:B------:R-:W-:-:S06]  /*0080*/  SHF.R.U32.HI R3, RZ, 0x7, R0 ;  /* 0x00000007ff037819 */ /* 0x000fcc0000011600 */
[----:B------:R-:W1:Y:S05]  /*0090*/  SHFL.IDX PT, R3, R3, RZ, 0x1f ;  /* 0x00001fff03037589 */ /* 0x000e6a00000e0000 */
[----:B------:R-:W-:Y:S02]  /*00a0*/  USHF.R.S32.HI UR4, URZ, 0x1f, UR5 ;  /* 0x0000001f3f047899 */ /* 0x000fe40008011405 */
[----:B------:R-:W-:Y:S02]  /*00b0*/  ISETP.NE.OR P0, PT, RZ, UR5, !P1 ;  /* 0x00000005ff007c0c */ /* 0x000fe4000cf05670 */
[----:B------:R-:W-:-:S04]  /*00c0*/  ULEA.HI UR4, UR4, UR5, URZ, 0x2 ;  /* 0x0000000504047291 */ /* 0x000fc8000f8f103f */
[----:B------:R-:W-:-:S04]  /*00d0*/  ULOP3.LUT UR4, UR4, 0xfffffffc, URZ, 0xc0, !UPT ;  /* 0xfffffffc04047892 */ /* 0x000fc8000f8ec03f */
[----:B------:R-:W-:-:S03]  /*00e0*/  UIADD3 UR5, UR5, -UR4, URZ ;  /* 0x8000000405057290 */ /* 0x000fc6000fffe03f */
[----:B------:R-:W-:Y:S09]  /*00f0*/  @P0 BRA `(.L_x_1) ;  /* 0x0000000000500947 */ /* 0x000ff20003800000 */
[----:B------:R-:W-:Y:S02]  /*0100*/  ULDC.64 UR6, c[0x0][0x198] ;  /* 0x0000660000067ab9 */ /* 0x000fe40000000a00 */
[----:B------:R-:W-:Y:S02]  /*0110*/  UIADD3 UR8, UP0, UR6, 0xf0, URZ ;  /* 0x000000f006087890 */ /* 0x000fe4000ff1e03f */
[----:B------:R-:W-:Y:S02]  /*0120*/  UIADD3 UR10, UP1, UR6, 0x1f0, URZ ;  /* 0x000001f0060a7890 */ /* 0x000fe4000ff3e03f */
[----:B------:R-:W-:Y:S02]  /*0130*/  UIADD3 UR12, UP2, UR6, 0x2f0, URZ ;  /* 0x000002f0060c7890 */ /* 0x000fe4000ff5e03f */
[----:B------:R-:W-:Y:S02]  /*0140*/  UIADD3 UR14, UP3, UR6, 0x3f0, URZ ;  /* 0x000003f0060e7890 */ /* 0x000fe4000ff7e03f */
[----:B------:R-:W-:-:S02]  /*0150*/  UIADD3 UR16, UP4, UR6, 0x5f0, URZ ;  /* 0x000005f006107890 */ /* 0x000fc4000ff9e03f */
[----:B------:R-:W-:Y:S02]  /*0160*/  UIADD3.X UR9, URZ, UR7, URZ, UP0, !UPT ;  /* 0x000000073f097290 */ /* 0x000fe400087fe43f */
[----:B------:R-:W-:Y:S02]  /*0170*/  UIADD3 UR6, UP5, UR6, 0x4f0, URZ ;  /* 0x000004f006067890 */ /* 0x000fe4000ffbe03f */
[----:B------:R-:W-:Y:S02]  /*0180*/  UIADD3.X UR11, URZ, UR7, URZ, UP1, !UPT ;  /* 0x000000073f0b7290 */ /* 0x000fe40008ffe43f */
[----:B------:R-:W-:Y:S02]  /*0190*/  UIADD3.X UR13, URZ, UR7, URZ, UP2, !UPT ;  /* 0x000000073f0d7290 */ /* 0x000fe400097fe43f */
[----:B------:R-:W-:Y:S01]  /*01a0*/  UIADD3.X UR15, URZ, UR7, URZ, UP3, !UPT ;  /* 0x000000073f0f7290 */ /* 0x000fe20009ffe43f */
[----:B------:R2:W-:Y:S01]  /*01b0*/  UTMACCTL.PF [UR8] ;  /* 0x00000000080079b9 */ /* 0x0005e20008040000 */
[----:B------:R-:W-:-:S03]  /*01c0*/  UIADD3.X UR17, URZ, UR7, URZ, UP4, !UPT ;  /* 0x000000073f117290 */ /* 0x000fc6000a7fe43f */
[----:B------:R2:W-:Y:S01]  /*01d0*/  UTMACCTL.PF [UR10] ;  /* 0x000000000a0079b9 */ /* 0x0005e20008040000 */
[----:B------:R-:W-:Y:S01]  /*01e0*/  UIADD3.X UR7, URZ, UR7, URZ, UP5, !UPT ;  /* 0x000000073f077290 */ /* 0x000fe2000affe43f */
[----:B------:R2:W-:Y:S02]  /*01f0*/  UTMACCTL.PF [UR12] ;  /* 0x000000000c0079b9 */ /* 0x0005e40008040000 */
[----:B------:R2:W-:Y:S02]  /*0200*/  UTMACCTL.PF [UR14] ;  /* 0x000000000e0079b9 */ /* 0x0005e40008040000 */
[----:B------:R2:W-:Y:S04]  /*0210*/  UTMACCTL.PF [UR16] ;  /* 0x00000000100079b9 */ /* 0x0005e80008040000 */
[----:B------:R2:W-:Y:S02]  /*0220*/  UTMACCTL.PF [UR6] ;  /* 0x00000000060079b9 */ /* 0x0005e40008040000 */
[----:B--2---:R-:W-:Y:S01]  /*0230*/  NOP ;  /* 0x0000000000007918 */ /* 0x004fe20000000000 */
.L_x_1:
[----:B------:R-:W-:Y:S05]  /*0240*/  BSYNC B0 ;  /* 0x0000000000007941 */ /* 0x000fea0003800000 */
.L_x_0:
[----:B------:R-:W2:Y:S01]  /*0250*/  SHFL.IDX PT, R4, R2, RZ, 0x1f ;  /* 0x00001fff02047589 */ /* 0x000ea200000e0000 */
[----:B-1----:R-:W-:Y:S01]  /*0260*/  R2UR UR12, R3 ;  /* 0x00000000030c72ca */ /* 0x002fe200000e0000 */
[----:B------:R-:W-:-:S12]  /*0270*/  UISETP.NE.AND UP0, UPT, UR5, 0x1, UPT ;  /* 0x000000010500788c */ /* 0x000fd8000bf05270 */
[----:B------:R-:W-:Y:S02]  /*0280*/  UIADD3 UR37, UR12, -0x1, URZ ;  /* 0xffffffff0c257890 */ /* 0x000fe4000fffe03f */
[----:B------:R-:W-:Y:S02]  /*0290*/  ULOP3.LUT UP2, URZ, UR12, UR5, URZ, 0xfc, !UPT ;  /* 0x000000050c3f7292 */ /* 0x000fe4000f84fc3f */
[----:B------:R-:W-:Y:S02]  /*02a0*/  UISETP.EQ.AND UP1, UPT, UR12, URZ, !UP0 ;  /* 0x0000003f0c00728c */ /* 0x000fe4000c722270 */
[----:B------:R-:W-:Y:S02]  /*02b0*/  UISETP.GE.U32.AND UP3, UPT, UR37, 0x4, UPT ;  /* 0x000000042500788c */ /* 0x000fe4000bf66070 */
[----:B------:R-:W-:Y:S01]  /*02c0*/  USEL UR7, URZ, 0x2, UP2 ;  /* 0x000000023f077887 */ /* 0x000fe20009000000 */
[----:B--2---:R-:W-:Y:S01]  /*02d0*/  ISETP.NE.AND P0, PT, R4, RZ, PT ;  /* 0x000000ff0400720c */ /* 0x004fe20003f05270 */
[----:B------:R-:W-:-:S02]  /*02e0*/  USEL UR4, URZ, 0x1, !UP1 ;  /* 0x000000013f047887 */ /* 0x000fc4000c800000 */
[----:B------:R-:W-:Y:S02]  /*02f0*/  USEL UR7, UR7, 0x1, UP3 ;  /* 0x0000000107077887 */ /* 0x000fe40009800000 */
[----:B------:R-:W-:-:S08]  /*0300*/  USEL UR4, UR4, 0x2, UP3 ;  /* 0x0000000204047887 */ /* 0x000fd00009800000 */
[----:B------:R-:W-:Y:S05]  /*0310*/  @P0 BRA `(.L_x_2) ;  /* 0x0000000000580947 */ /* 0x000fea0003800000 */
[----:B------:R-:W1:Y:S01]  /*0320*/  S2UR UR8, SR_CgaCtaId ;  /* 0x00000000000879c3 */ /* 0x000e620000008800 */
[----:B------:R-:W-:Y:S01]  /*0330*/  UMOV UR6, 0x400 ;  /* 0x0000040000067882 */ /* 0x000fe20000000000 */
[----:B------:R-:W-:Y:S01]  /*0340*/  UMOV UR9, 0x1 ;  /* 0x0000000100097882 */ /* 0x000fe20000000000 */
[----:B------:R-:W-:Y:S01]  /*0350*/  UMOV UR10, 0x80 ;  /* 0x00000080000a7882 */ /* 0x000fe20000000000 */
[----:B------:R-:W-:Y:S01]  /*0360*/  ELECT P0, URZ, PT ;  /* 0x00000000003f782f */ /* 0x000fe20003800000 */
[----:B------:R-:W-:-:S04]  /*0370*/  UIADD3 UR10, -UR10, 0x100000, URZ ;  /* 0x001000000a0a7890 */ /* 0x000fc8000fffe13f */
[----:B------:R-:W-:Y:S02]  /*0380*/  USHF.L.U32 UR11, UR10, 0xb, URZ ;  /* 0x0000000b0a0b7899 */ /* 0x000fe4000800063f */
[----:B------:R-:W-:Y:S02]  /*0390*/  USHF.L.U32 UR10, UR10, 0x1, URZ ;  /* 0x000000010a0a7899 */ /* 0x000fe4000800063f */
[----:B-1----:R-:W-:Y:S02]  /*03a0*/  ULEA UR6, UR8, UR6, 0x18 ;  /* 0x0000000608067291 */ /* 0x002fe4000f8ec03f */
[----:B------:R-:W-:-:S04]  /*03b0*/  UIADD3 UR8, -UR9, 0x100000, URZ ;  /* 0x0010000009087890 */ /* 0x000fc8000fffe13f */
[----:B------:R-:W-:Y:S02]  /*03c0*/  USHF.L.U32 UR9, UR8, 0xb, URZ ;  /* 0x0000000b08097899 */ /* 0x000fe4000800063f */
[----:B------:R-:W-:Y:S01]  /*03d0*/  USHF.L.U32 UR8, UR8, 0x1, URZ ;  /* 0x0000000108087899 */ /* 0x000fe2000800063f */
[----:B------:R-:W1:Y:S11]  /*03e0*/  FENCE.VIEW.ASYNC.S ;  /* 0x00000000000073c6 */ /* 0x000e760000000000 */
[----:B-1----:R1:W2:Y:S01]  /*03f0*/  SYNCS.EXCH.64 URZ, [UR6+0x10440], UR8 ;  /* 0x01044008063f75b2 */ /* 0x0022a20008000100 */
[----:B------:R1:W3:Y:S01]  /*0400*/  SYNCS.EXCH.64 URZ, [UR6+0x10460], UR10 ;  /* 0x0104600a063f75b2 */ /* 0x0002e20008000100 */
[----:B------:R1:W4:Y:S01]  /*0410*/  SYNCS.EXCH.64 URZ, [UR6+0x10448], UR8 ;  /* 0x01044808063f75b2 */ /* 0x0003220008000100 */
[----:B------:R1:W1:Y:S01]  /*0420*/  SYNCS.EXCH.64 URZ, [UR6+0x10468], UR10 ;  /* 0x0104680a063f75b2 */ /* 0x0002620008000100 */
[----:B------:R1:W1:Y:S01]  /*0430*/  SYNCS.EXCH.64 URZ, [UR6+0x10450], UR8 ;  /* 0x01045008063f75b2 */ /* 0x0002620008000100 */
[----:B------:R1:W1:Y:S01]  /*0440*/  SYNCS.EXCH.64 URZ, [UR6+0x10470], UR10 ;  /* 0x0104700a063f75b2 */ /* 0x0002620008000100 */
[----:B------:R1:W1:Y:S01]  /*0450*/  SYNCS.EXCH.64 URZ, [UR6+0x10458], UR8 ;  /* 0x01045808063f75b2 */ /* 0x0002620008000100 */
[----:B------:R1:W1:Y:S01]  /*0460*/  SYNCS.EXCH.64 URZ, [UR6+0x10478], UR10 ;  /* 0x0104780a063f75b2 */ /* 0x0002620008000100 */
[----:B------:R-:W-:Y:S01]  /*0470*/  NOP ;  /* 0x0000000000007918 */ /* 0x000fe20000000000 */
.L_x_2:
[----:B------:R-:W5:Y:S01]  /*0480*/  SHFL.IDX PT, R3, R2, RZ, 0x1f ;  /* 0x00001fff02037589 */ /* 0x000f6200000e0000 */
[----:B------:R-:W-:Y:S01]  /*0490*/  NOP ;  /* 0x0000000000007918 */ /* 0x000fe20000000000 */
[----:B-----5:R-:W-:-:S13]  /*04a0*/  ISETP.NE.AND P0, PT, R3, RZ, PT ;  /* 0x000000ff0300720c */ /* 0x020fda0003f05270 */
[----:B------:R-:W-:Y:S05]  /*04b0*/  @P0 BRA `(.L_x_3) ;  /* 0x0000000000580947 */ /* 0x000fea0003800000 */
[----:B-1----:R-:W1:Y:S01]  /*04c0*/  S2UR UR8, SR_CgaCtaId ;  /* 0x00000000000879c3 */ /* 0x002e620000008800 */
[----:B------:R-:W-:Y:S01]  /*04d0*/  UMOV UR6, 0x400 ;  /* 0x0000040000067882 */ /* 0x000fe20000000000 */
[----:B------:R-:W-:Y:S01]  /*04e0*/  UMOV UR10, 0x1 ;  /* 0x00000001000a7882 */ /* 0x000fe20000000000 */
[----:B------:R-:W-:Y:S01]  /*04f0*/  UMOV UR9, 0x100 ;  /* 0x0000010000097882 */ /* 0x000fe20000000000 */
[----:B------:R-:W-:-:S04]  /*0500*/  UIADD3 UR10, -UR10, 0x100000, URZ ;  /* 0x001000000a0a7890 */ /* 0x000fc8000fffe13f */
[----:B------:R-:W-:Y:S02]  /*0510*/  USHF.L.U32 UR11, UR10, 0xb, URZ ;  /* 0x0000000b0a0b7899 */ /* 0x000fe4000800063f */
[----:B------:R-:W-:Y:S01]  /*0520*/  USHF.L.U32 UR10, UR10, 0x1, URZ ;  /* 0x000000010a0a7899 */ /* 0x000fe2000800063f */
[----:B------:R-:W-:Y:S01]  /*0530*/  ELECT P0, URZ, PT ;  /* 0x00000000003f782f */ /* 0x000fe20003800000 */
[----:B-1----:R-:W-:Y:S02]  /*0540*/  ULEA UR6, UR8, UR6, 0x18 ;  /* 0x0000000608067291 */ /* 0x002fe4000f8ec03f */
[----:B------:R-:W-:-:S04]  /*0550*/  UIADD3 UR8, -UR9, 0x100000, URZ ;  /* 0x0010000009087890 */ /* 0x000fc8000fffe13f */
[----:B------:R-:W-:Y:S02]  /*0560*/  USHF.L.U32 UR9, UR8, 0xb, URZ ;  /* 0x0000000b08097899 */ /* 0x000fe4000800063f */
[----:B------:R-:W-:Y:S01]  /*0570*/  USHF.L.U32 UR8, UR8, 0x1, URZ ;  /* 0x0000000108087899 */ /* 0x000fe2000800063f */
[----:B------:R-:W1:Y:S03]  /*0580*/  FENCE.VIEW.ASYNC.S ;  /* 0x00000000000073c6 */ /* 0x000e660000000000 */
[----:B-1----:R1:W1:Y:S08]  /*0590*/  SYNCS.EXCH.64 URZ, [UR6+0x10400], UR10 ;  /* 0x0104000a063f75b2 */ /* 0x0022700008000100 */
[----:B------:R1:W1:Y:S01]  /*05a0*/  SYNCS.EXCH.64 URZ, [UR6+0x10420], UR8 ;  /* 0x01042008063f75b2 */ /* 0x0002620008000100 */
[----:B------:R1:W1:Y:S01]  /*05b0*/  SYNCS.EXCH.64 URZ, [UR6+0x10408], UR10 ;  /* 0x0104080a063f75b2 */ /* 0x0002620008000100 */
[----:B------:R1:W1:Y:S01]  /*05c0*/  SYNCS.EXCH.64 URZ, [UR6+0x10428], UR8 ;  /* 0x01042808063f75b2 */ /* 0x0002620008000100 */
[----:B------:R1:W1:Y:S01]  /*05d0*/  SYNCS.EXCH.64 URZ, [UR6+0x10410], UR10 ;  /* 0x0104100a063f75b2 */ /* 0x0002620008000100 */
[----:B------:R1:W1:Y:S01]  /*05e0*/  SYNCS.EXCH.64 URZ, [UR6+0x10430], UR8 ;  /* 0x01043008063f75b2 */ /* 0x0002620008000100 */
[----:B------:R1:W1:Y:S01]  /*05f0*/  SYNCS.EXCH.64 URZ, [UR6+0x10418], UR10 ;  /* 0x0104180a063f75b2 */ /* 0x0002620008000100 */
[----:B------:R1:W1:Y:S01]  /*0600*/  SYNCS.EXCH.64 URZ, [UR6+0x10438], UR8 ;  /* 0x01043808063f75b2 */ /* 0x0002620008000100 */
[----:B------:R-:W-:Y:S01]  /*0610*/  NOP ;  /* 0x0000000000007918 */ /* 0x000fe20000000000 */
.L_x_3:
        /* <DEDUP_REMOVED lines=21> */
[----:B------:R-:W-:Y:S01]  /*0770*/  NOP ;  /* 0x0000000000007918 */ /* 0x000fe20000000000 */
.L_x_4:
[----:B------:R-:W5:Y:S01]  /*0780*/  SHFL.IDX PT, R3, R2, RZ, 0x1f ;  /* 0x00001fff02037589 */ /* 0x000f6200000e0000 */
[----:B------:R-:W-:Y:S01]  /*0790*/  ELECT P0, URZ, PT ;  /* 0x00000000003f782f */ /* 0x000fe20003800000 */
[----:B------:R-:W-:Y:S01]  /*07a0*/  NOP ;  /* 0x0000000000007918 */ /* 0x000fe20000000000 */
[----:B-1----:R-:W-:Y:S02]  /*07b0*/  UMOV UR8, 0x80 ;  /* 0x0000008000087882 */ /* 0x002fe40000000000 */
[C---:B-----5:R-:W-:Y:S02]  /*07c0*/  ISETP.NE.OR P0, PT, R3.reuse, RZ, !P0 ;  /* 0x000000ff0300720c */ /* 0x060fe40004705670 */
[----:B------:R-:W-:-:S11]  /*07d0*/  ISETP.NE.AND P2, PT, R3, RZ, PT ;  /* 0x000000ff0300720c */ /* 0x000fd60003f45270 */
[----:B------:R-:W-:Y:S01]  /*07e0*/  VOTEU.ALL UP1, P0 ;  /* 0x00000000003f7886 */ /* 0x000fe20000020000 */
[----:B------:R-:W-:Y:S01]  /*07f0*/  VOTEU.ALL UP2, P0 ;  /* 0x00000000003f7886 */ /* 0x000fe20000040000 */
[----:B------:R-:W-:Y:S01]  /*0800*/  VOTEU.ALL UP3, P0 ;  /* 0x00000000003f7886 */ /* 0x000fe20000060000 */
[----:B------:R-:W-:Y:S02]  /*0810*/  VOTEU.ALL UP4, P0 ;  /* 0x00000000003f7886 */ /* 0x000fe40000080000 */
[----:B------:R-:W1:Y:S01]  /*0820*/  @!UP1 S2UR UR10, SR_CgaCtaId ;  /* 0x00000000000a99c3 */ /* 0x000e620000008800 */
[----:B------:R-:W-:Y:S01]  /*0830*/  @!UP1 UMOV UR6, 0x400 ;  /* 0x0000040000069882 */ /* 0x000fe20000000000 */
[----:B------:R-:W-:-:S04]  /*0840*/  @!UP1 UIADD3 UR8, -UR8, 0x100000, URZ ;  /* 0x0010000008089890 */ /* 0x000fc8000fffe13f */
[----:B------:R-:W-:Y:S02]  /*0850*/  @!UP1 USHF.L.U32 UR9, UR8, 0xb, URZ ;  /* 0x0000000b08099899 */ /* 0x000fe4000800063f */
[----:B------:R-:W-:Y:S02]  /*0860*/  @!UP1 USHF.L.U32 UR8, UR8, 0x1, URZ ;  /* 0x0000000108089899 */ /* 0x000fe4000800063f */
[----:B-1----:R-:W-:Y:S02]  /*0870*/  @!UP1 ULEA UR6, UR10, UR6, 0x18 ;  /* 0x000000060a069291 */ /* 0x002fe4000f8ec03f */
[----:B------:R-:W-:-:S04]  /*0880*/  UISETP.NE.AND UP1, UPT, UR37, URZ, UPT ;  /* 0x0000003f2500728c */ /* 0x000fc8000bf25270 */
[----:B------:R-:W-:-:S03]  /*0890*/  USEL UR10, URZ, 0x1, UP1 ;  /* 0x000000013f0a7887 */ /* 0x000fc60008800000 */
[----:B------:R-:W-:-:S03]  /*08a0*/  VOTEU.ALL UP1, P0 ;  /* 0x00000000003f7886 */ /* 0x000fc60000020000 */
[----:B------:R-:W-:Y:S01]  /*08b0*/  IMAD.U32 R137, RZ, RZ, UR10 ;  /* 0x0000000aff897e24 */ /* 0x000fe2000f8e00ff */
[----:B------:R-:W1:Y:S02]  /*08c0*/  FENCE.VIEW.ASYNC.S ;  /* 0x00000000000073c6 */ /* 0x000e640000000000 */
[----:B-1----:R1:W1:Y:S01]  /*08d0*/  @!UP1 SYNCS.EXCH.64 URZ, [UR6+0x104a0], UR8 ;  /* 0x0104a008063f95b2 */ /* 0x0022620008000100 */
[----:B------:R1:W1:Y:S01]  /*08e0*/  @!UP2 SYNCS.EXCH.64 URZ, [UR6+0x104a8], UR8 ;  /* 0x0104a808063fa5b2 */ /* 0x0002620008000100 */
[----:B------:R1:W1:Y:S01]  /*08f0*/  @!UP3 SYNCS.EXCH.64 URZ, [UR6+0x104b0], UR8 ;  /* 0x0104b008063fb5b2 */ /* 0x0002620008000100 */
[----:B------:R1:W1:Y:S01]  /*0900*/  @!UP4 SYNCS.EXCH.64 URZ, [UR6+0x104b8], UR8 ;  /* 0x0104b808063fc5b2 */ /* 0x0002620008000100 */
[----:B------:R-:W-:Y:S01]  /*0910*/  NOP ;  /* 0x0000000000007918 */ /* 0x000fe20000000000 */
[----:B------:R-:W-:Y:S05]  /*0920*/  @P2 BRA `(.L_x_5) ;  /* 0x0000000000402947 */ /* 0x000fea0003800000 */
[----:B-1----:R-:W1:Y:S01]  /*0930*/  S2UR UR8, SR_CgaCtaId ;  /* 0x00000000000879c3 */ /* 0x002e620000008800 */
        /* <DEDUP_REMOVED lines=12> */
[----:B-1----:R1:W1:Y:S01]  /*0a00*/  SYNCS.EXCH.64 URZ, [UR6+0x104d0], UR8 ;  /* 0x0104d008063f75b2 */ /* 0x0022620008000100 */
[----:B------:R1:W1:Y:S01]  /*0a10*/  SYNCS.EXCH.64 URZ, [UR6+0x104d8], UR10 ;  /* 0x0104d80a063f75b2 */ /* 0x0002620008000100 */
[----:B------:R-:W-:Y:S01]  /*0a20*/  NOP ;  /* 0x0000000000007918 */ /* 0x000fe20000000000 */
.L_x_5:
[----:B------:R-:W-:Y:S01]  /*0a30*/  ISETP.NE.AND P0, PT, RZ, UR12, PT ;  /* 0x0000000cff007c0c */ /* 0x000fe2000bf05270 */
[----:B------:R-:W-:Y:S01]  /*0a40*/  IMAD.U32 R2, RZ, RZ, UR5 ;  /* 0x00000005ff027e24 */ /* 0x000fe2000f8e00ff */
[----:B------:R-:W-:Y:S01]  /*0a50*/  NOP ;  /* 0x0000000000007918 */ /* 0x000fe20000000000 */
[----:B-1234-:R-:W-:Y:S03]  /*0a60*/  BAR.SYNC.DEFER_BLOCKING 0x0 ;  /* 0x0000000000007b1d */ /* 0x01efe60000010000 */
[----:B------:R-:W-:-:S07]  /*0a70*/  ISETP.EQ.AND P2, PT, R2, 0x1, P1 ;  /* 0x000000010200780c */ /* 0x000fce0000f42270 */
[----:B------:R-:W-:Y:S06]  /*0a80*/  @!P0 BRA `(.L_x_6) ;  /* 0x0000004c00c48947 */ /* 0x000fec0003800000 */
[----:B------:R-:W-:-:S06]  /*0a90*/  UISETP.GT.U32.AND UP0, UPT, UR37, 0x3, UPT ;  /* 0x000000032500788c */ /* 0x000fcc000bf04070 */
[----:B------:R-:W-:-:S13]  /*0aa0*/  PLOP3.LUT P0, PT, PT, PT, UP0, 0x80, 0x0 ;  /* 0x000000000000781c */ /* 0x000fda0003f0f008 */
[----:B------:R-:W-:Y:S05]  /*0ab0*/  @P0 EXIT ;  /* 0x000000000000094d */ /* 0x000fea0003800000 */
.L_x_7:
[----:B------:R-:W-:-:S08]  /*0ac0*/  NOP ;  /* 0x0000000000007918 */ /* 0x000fd00000000000 */
[----:B------:R-:W1:Y:S02]  /*0ad0*/  USETMAXREG.TRY_ALLOC.CTAPOOL UP0, 0xf0 ;  /* 0x000000f0000079c8 */ /* 0x000e640008000600 */
[----:B-1----:R-:W-:-:S13]  /*0ae0*/  PLOP3.LUT P0, PT, PT, PT, UP0, 0x80, 0x0 ;  /* 0x000000000000781c */ /* 0x002fda0003f0f008 */
[----:B------:R-:W-:Y:S05]  /*0af0*/  @!P0 BRA `(.L_x_7) ;  /* 0xfffffffc00f08947 */ /* 0x000fea000383ffff */
[----:B------:R-:W-:Y:S01]  /*0b00*/  UISETP.NE.AND UP0, UPT, UR12, 0x1, UPT ;  /* 0x000000010c00788c */ /* 0x000fe2000bf05270 */
[----:B------:R-:W1:Y:S01]  /*0b10*/  S2UR UR38, SR_CTAID.X ;  /* 0x00000000002679c3 */ /* 0x000e620000002500 */
[----:B------:R-:W-:Y:S01]  /*0b20*/  UMOV UR5, URZ ;  /* 0x0000003f00057c82 */ /* 0x000fe20008000000 */
[----:B------:R-:W-:-:S03]  /*0b30*/  UMOV UR24, URZ ;  /* 0x0000003f00187c82 */ /* 0x000fc60008000000 */
[----:B------:R-:W-:-:S13]  /*0b40*/  PLOP3.LUT P0, PT, PT, PT, UP0, 0x80, 0x0 ;  /* 0x000000000000781c */ /* 0x000fda0003f0f008 */
[----:B------:R-:W-:Y:S05]  /*0b50*/  @!P0 BRA `(.L_x_8) ;  /* 0x0000000000388947 */ /* 0x000fea0003800000 */
[----:B------:R-:W-:Y:S01]  /*0b60*/  UISETP.NE.AND UP0, UPT, UR12, 0x2, UPT ;  /* 0x000000020c00788c */ /* 0x000fe2000bf05270 */
[----:B------:R-:W-:-:S05]  /*0b70*/  UMOV UR24, 0x2 ;  /* 0x0000000200187882 */ /* 0x000fca0000000000 */
[----:B------:R-:W-:-:S13]  /*0b80*/  PLOP3.LUT P1, PT, PT, PT, UP0, 0x80, 0x0 ;  /* 0x000000000000781c */ /* 0x000fda0003f2f008 */
[----:B------:R-:W-:Y:S05]  /*0b90*/  @!P1 BRA `(.L_x_8) ;  /* 0x0000000000289947 */ /* 0x000fea0003800000 */
[----:B------:R-:W-:-:S06]  /*0ba0*/  UISETP.NE.AND UP0, UPT, UR12, 0x3, UPT ;  /* 0x000000030c00788c */ /* 0x000fcc000bf05270 */
[----:B------:R-:W-:-:S13]  /*0bb0*/  PLOP3.LUT P1, PT, PT, PT, UP0, 0x80, 0x0 ;  /* 0x000000000000781c */ /* 0x000fda0003f2f008 */
[----:B------:R-:W-:Y:S05]  /*0bc0*/  @!P1 BRA `(.L_x_9) ;  /* 0x0000000000149947 */ /* 0x000fea0003800000 */
[----:B------:R-:W-:-:S11]  /*0bd0*/  UISETP.NE.AND UP0, UPT, UR12, 0x4, UPT ;  /* 0x000000040c00788c */ /* 0x000fd6000bf05270 */
[----:B------:R-:W-:Y:S01]  /*0be0*/  @!UP0 UMOV UR5, 0x1 ;  /* 0x0000000100058882 */ /* 0x000fe20000000000 */
[----:B------:R-:W-:Y:S01]  /*0bf0*/  @UP0 UMOV UR24, URZ ;  /* 0x0000003f00180c82 */ /* 0x000fe20008000000 */
[----:B------:R-:W-:Y:S01]  /*0c00*/  @UP0 UMOV UR5, URZ ;  /* 0x0000003f00050c82 */ /* 0x000fe20008000000 */
[----:B------:R-:W-:Y:S05]  /*0c10*/  BRA `(.L_x_8) ;  /* 0x0000000000087947 */ /* 0x000fea0003800000 */
.L_x_9:
[----:B------:R-:W-:Y:S01]  /*0c20*/  UMOV UR5, 0x1 ;  /* 0x0000000100057882 */ /* 0x000fe20000000000 */
[----:B------:R-:W-:-:S05]  /*0c30*/  UMOV UR24, URZ ;  /* 0x0000003f00187c82 */ /* 0x000fca0008000000 */
.L_x_8:
[----:B------:R-:W-:Y:S05]  /*0c40*/  @!P0 BRA `(.L_x_10) ;  /* 0x00000000003c8947 */ /* 0x000fea0003800000 */
[----:B------:R-:W-:-:S06]  /*0c50*/  UISETP.NE.AND UP0, UPT, UR12, 0x2, UPT ;  /* 0x000000020c00788c */ /* 0x000fcc000bf05270 */
[----:B------:R-:W-:-:S13]  /*0c60*/  PLOP3.LUT P0, PT, PT, PT, UP0, 0x80, 0x0 ;  /* 0x000000000000781c */ /* 0x000fda0003f0f008 */
[----:B------:R-:W-:Y:S05]  /*0c70*/  @!P0 BRA `(.L_x_11) ;  /* 0x0000000000288947 */ /* 0x000fea0003800000 */
[----:B------:R-:W-:-:S06]  /*0c80*/  UISETP.NE.AND UP0, UPT, UR12, 0x3, UPT ;  /* 0x000000030c00788c */ /* 0x000fcc000bf05270 */
[----:B------:R-:W-:-:S13]  /*0c90*/  PLOP3.LUT P0, PT, PT, PT, UP0, 0x80, 0x0 ;  /* 0x000000000000781c */ /* 0x000fda0003f0f008 */
[----:B------:R-:W-:Y:S05]  /*0ca0*/  @!P0 BRA `(.L_x_12) ;  /* 0x0000000000148947 */ /* 0x000fea0003800000 */
[----:B------:R-:W-:-:S06]  /*0cb0*/  UISETP.NE.AND UP0, UPT, UR12, 0x4, UPT ;  /* 0x000000040c00788c */ /* 0x000fcc000bf05270 */
[----:B------:R-:W-:-:S13]  /*0cc0*/  PLOP3.LUT P0, PT, PT, PT, UP0, 0x80, 0x0 ;  /* 0x000000000000781c */ /* 0x000fda0003f0f008 */
[----:B------:R-:W-:Y:S05]  /*0cd0*/  @P0 BRA `(.L_x_13) ;  /* 0x00000000001c0947 */ /* 0x000fea0003800000 */
[----:B-1----:R-:W-:Y:S01]  /*0ce0*/  ULEA UR38, UR38, 0x3, 0x1 ;  /* 0x0000000326267891 */ /* 0x002fe2000f8e083f */
[----:B------:R-:W-:Y:S11]  /*0cf0*/  BRA `(.L_x_13) ;  /* 0x0000000000147947 */ /* 0x000ff60003800000 */
.L_x_12:
[----:B-1----:R-:W-:Y:S01]  /*0d00*/  ULEA UR38, UR38, 0x2, 0x1 ;  /* 0x0000000226267891 */ /* 0x002fe2000f8e083f */
[----:B------:R-:W-:Y:S11]  /*0d10*/  BRA `(.L_x_13) ;  /* 0x00000000000c7947 */ /* 0x000ff60003800000 */
.L_x_11:
[----:B-1----:R-:W-:Y:S01]  /*0d20*/  ULEA UR38, UR38, 0x1, 0x1 ;  /* 0x0000000126267891 */ /* 0x002fe2000f8e083f */
[----:B------:R-:W-:Y:S11]  /*0d30*/  BRA `(.L_x_13) ;  /* 0x0000000000047947 */ /* 0x000ff60003800000 */
.L_x_10:
[----:B-1----:R-:W-:-:S12]  /*0d40*/  USHF.L.U32 UR38, UR38, 0x1, URZ ;  /* 0x0000000126267899 */ /* 0x002fd8000800063f */
.L_x_13:
[----:B------:R-:W-:-:S04]  /*0d50*/  ULOP3.LUT UR6, UR4, 0x1, URZ, 0xfc, !UPT ;  /* 0x0000000104067892 */ /* 0x000fc8000f8efc3f */
[----:B------:R-:W-:-:S06]  /*0d60*/  UISETP.NE.AND UP0, UPT, UR6, 0x3, UPT ;  /* 0x000000030600788c */ /* 0x000fcc000bf05270 */
[----:B------:R-:W-:-:S13]  /*0d70*/  PLOP3.LUT P0, PT, PT, PT, UP0, 0x80, 0x0 ;  /* 0x000000000000781c */ /* 0x000fda0003f0f008 */
[----:B------:R-:W-:Y:S05]  /*0d80*/  @!P0 BRA `(.L_x_14) ;  /* 0x0000000000048947 */ /* 0x000fea0003800000 */
[----:B-1----:R-:W-:Y:S01]  /*0d90*/  BPT.TRAP 0x1 ;  /* 0x000000040000795c */ /* 0x002fe20000300000 */
.L_x_14:
[----:B------:R-:W2:Y:S01]  /*0da0*/  S2UR UR6, SR_CgaCtaId ;  /* 0x00000000000679c3 */ /* 0x000ea20000008800 */
[----:B------:R-:W-:Y:S01]  /*0db0*/  UMOV UR39, 0x400 ;  /* 0x0000040000277882 */ /* 0x000fe20000000000 */
[----:B------:R-:W-:-:S05]  /*0dc0*/  IMAD.U32 R2, RZ, RZ, UR5 ;  /* 0x00000005ff027e24 */ /* 0x000fca000f8e00ff */
[----:B------:R-:W-:Y:S01]  /*0dd0*/  SHF.L.U32 R2, R2, 0x1f, RZ ;  /* 0x0000001f02027819 */ /* 0x000fe200000006ff */
[----:B--2---:R-:W-:-:S04]  /*0de0*/  ULEA UR39, UR6, UR39, 0x18 ;  /* 0x0000002706277291 */ /* 0x004fc8000f8ec03f */
[----:B------:R-:W-:-:S09]  /*0df0*/  ULEA UR8, UR24, UR39, 0x3 ;  /* 0x0000002718087291 */ /* 0x000fd2000f8e183f */
[----:B------:R-:W2:Y:S02]  /*0e00*/  SYNCS.PHASECHK.TRANS64.TRYWAIT P1, [UR8+0x10440], R2 ;  /* 0x01044002ff0075a7 */ /* 0x000ea40008020148 */
[----:B--2---:R-:W-:Y:S05]  /*0e10*/  @!P1 BRA `(.L_x_15) ;  /* 0x0000006c00989947 */ /* 0x004fea0003800000 */
.L_x_134:
[----:B------:R-:W-:Y:S05]  /*0e20*/  @!P0 BRA `(.L_x_16) ;  /* 0x0000000000048947 */ /* 0x000fea0003800000 */
[----:B-1----:R-:W-:Y:S01]  /*0e30*/  BPT.TRAP 0x1 ;  /* 0x000000040000795c */ /* 0x002fe20000300000 */
.L_x_16:
[----:B------:R-:W3:Y:S01]  /*0e40*/  SYNCS.PHASECHK.TRANS64.TRYWAIT P1, [UR8+0x10448], R2 ;  /* 0x01044802ff0075a7 */ /* 0x000ee20008020148 */
[----:B--2---:R-:W-:-:S04]  /*0e50*/  SHF.R.S32.HI R3, RZ, 0x1f, R0 ;  /* 0x0000001fff037819 */ /* 0x004fc80000011400 */
[----:B------:R-:W-:-:S04]  /*0e60*/  LEA.HI R3, R3, R0, RZ, 0x7 ;  /* 0x0000000003037211 */ /* 0x000fc800078f38ff */
[----:B------:R-:W-:-:S05]  /*0e70*/  LOP3.LUT R3, R3, 0xffffff80, RZ, 0xc0, !PT ;  /* 0xffffff8003037812 */ /* 0x000fca00078ec0ff */
[----:B------:R-:W-:Y:S01]  /*0e80*/  IMAD.IADD R3, R0, 0x1, -R3 ;  /* 0x0000000100037824 */ /* 0x000fe200078e0a03 */
[----:B------:R-:W2:Y:S01]  /*0e90*/  LDC R151, c[0x0][0x288] ;  /* 0x0000a200ff977b82 */ /* 0x000ea20000000800 */
[----:B---3--:R-:W-:Y:S05]  /*0ea0*/  @!P1 BRA `(.L_x_17) ;  /* 0x0000006c008c9947 */ /* 0x008fea0003800000 */
.L_x_135:
[----:B--2---:R-:W-:Y:S01]  /*0eb0*/  ISETP.GE.AND P1, PT, R151, 0x40, PT ;  /* 0x000000409700780c */ /* 0x004fe20003f26270 */
[----:B------:R-:W-:Y:S01]  /*0ec0*/  UMOV UR36, URZ ;  /* 0x0000003f00247c82 */ /* 0x000fe20008000000 */
[----:B------:R-:W-:Y:S01]  /*0ed0*/  IMAD.MOV.U32 R141, RZ, RZ, 0x1 ;  /* 0x00000001ff8d7424 */ /* 0x000fe200078e00ff */
[----:B------:R-:W-:Y:S01]  /*0ee0*/  CS2R R104, SRZ ;  /* 0x0000000000687805 */ /* 0x000fe2000001ff00 */
[----:B------:R-:W-:Y:S01]  /*0ef0*/  IMAD.MOV.U32 R142, RZ, RZ, RZ ;  /* 0x000000ffff8e7224 */ /* 0x000fe200078e00ff */
[----:B------:R-:W-:Y:S02]  /*0f00*/  CS2R R106, SRZ ;  /* 0x00000000006a7805 */ /* 0x000fe4000001ff00 */
[----:B------:R-:W-:Y:S02]  /*0f10*/  CS2R R108, SRZ ;  /* 0x00000000006c7805 */ /* 0x000fe4000001ff00 */
[----:B------:R-:W-:Y:S02]  /*0f20*/  CS2R R110, SRZ ;  /* 0x00000000006e7805 */ /* 0x000fe4000001ff00 */
[----:B------:R-:W-:-:S02]  /*0f30*/  CS2R R112, SRZ ;  /* 0x0000000000707805 */ /* 0x000fc4000001ff00 */
[----:B------:R-:W-:Y:S02]  /*0f40*/  CS2R R114, SRZ ;  /* 0x0000000000727805 */ /* 0x000fe4000001ff00 */
[----:B------:R-:W-:Y:S02]  /*0f50*/  CS2R R116, SRZ ;  /* 0x0000000000747805 */ /* 0x000fe4000001ff00 */
        /* <DEDUP_REMOVED lines=8> */
[----:B------:R-:W-:Y:S01]  /*0fe0*/  CS2R R102, SRZ ;  /* 0x0000000000667805 */ /* 0x000fe2000001ff00 */
[----:B------:R-:W-:Y:S06]  /*0ff0*/  @!P1 BRA `(.L_x_18) ;  /* 0x0000003800f89947 */ /* 0x000fec0003800000 */
[----:B------:R-:W-:Y:S01]  /*1000*/  SHF.R.S32.HI R0, RZ, 0x1f, R3 ;  /* 0x0000001fff007819 */ /* 0x000fe20000011403 */
[----:B-1----:R-:W-:Y:S01]  /*1010*/  ULOP3.LUT UR9, UR38, 0x1, URZ, 0xc0, !UPT ;  /* 0x0000000126097892 */ /* 0x002fe2000f8ec03f */
[----:B------:R-:W-:Y:S01]  /*1020*/  SHF.R.U32.HI R151, RZ, 0x6, R151 ;  /* 0x00000006ff977819 */ /* 0x000fe20000011697 */
[----:B------:R-:W-:Y:S01]  /*1030*/  UIADD3 UR10, UR39, 0x8000, URZ ;  /* 0x00008000270a7890 */ /* 0x000fe2000fffe03f */
[CC--:B---3--:R-:W-:Y:S01]  /*1040*/  LEA.HI R2, R0.reuse, R3.reuse, RZ, 0x2 ;  /* 0x0000000300027211 */ /* 0x0c8fe200078f10ff */
[----:B------:R-:W-:Y:S01]  /*1050*/  UIADD3 UR11, UR39, 0x4000, URZ ;  /* 0x00004000270b7890 */ /* 0x000fe2000fffe03f */
[----:B------:R-:W-:Y:S01]  /*1060*/  LEA.HI R0, R0, R3, RZ, 0x5 ;  /* 0x0000000300007211 */ /* 0x000fe200078f28ff */
[----:B------:R-:W-:Y:S01]  /*1070*/  USHF.R.U32.HI UR21, URZ, 0x4, UR39 ;  /* 0x000000043f157899 */ /* 0x000fe20008011627 */
[--C-:B------:R-:W-:Y:S01]  /*1080*/  SHF.R.S32.HI R4, RZ, 0x2, R2.reuse ;  /* 0x00000002ff047819 */ /* 0x100fe20000011402 */
[----:B------:R-:W-:Y:S01]  /*1090*/  USHF.R.U32.HI UR10, URZ, 0x4, UR10 ;  /* 0x000000043f0a7899 */ /* 0x000fe2000801160a */
[----:B------:R-:W-:Y:S01]  /*10a0*/  SHF.R.S32.HI R5, RZ, 0x1f, R2 ;  /* 0x0000001fff057819 */ /* 0x000fe20000011402 */
[----:B------:R-:W-:Y:S01]  /*10b0*/  USHF.R.U32.HI UR11, URZ, 0x4, UR11 ;  /* 0x000000043f0b7899 */ /* 0x000fe2000801160b */
[----:B------:R-:W-:Y:S01]  /*10c0*/  LOP3.LUT R2, R2, 0x7ffffffc, RZ, 0xc0, !PT ;  /* 0x7ffffffc02027812 */ /* 0x000fe200078ec0ff */
[----:B------:R-:W-:Y:S01]  /*10d0*/  ULOP3.LUT UR21, UR21, 0x3fff, URZ, 0xc0, !UPT ;  /* 0x00003fff15157892 */ /* 0x000fe2000f8ec03f */
[----:B------:R-:W-:Y:S01]  /*10e0*/  LEA.HI R5, R5, R4, RZ, 0x3 ;  /* 0x0000000405057211 */ /* 0x000fe200078f18ff */
[----:B------:R-:W-:Y:S01]  /*10f0*/  ULOP3.LUT UR22, UR10, 0x3fff, URZ, 0xc0, !UPT ;  /* 0x00003fff0a167892 */ /* 0x000fe2000f8ec03f */
[----:B------:R-:W-:Y:S01]  /*1100*/  SHF.R.S32.HI R0, RZ, 0x5, R0 ;  /* 0x00000005ff007819 */ /* 0x000fe20000011400 */
[----:B------:R-:W-:Y:S01]  /*1110*/  IMAD.IADD R2, R3, 0x1, -R2 ;  /* 0x0000000103027824 */ /* 0x000fe200078e0a02 */
[----:B------:R-:W-:Y:S01]  /*1120*/  LOP3.LUT R5, R5, 0xfffffff8, RZ, 0xc0, !PT ;  /* 0xfffffff805057812 */ /* 0x000fe200078ec0ff */
[----:B------:R-:W-:Y:S01]  /*1130*/  IMAD.U32 R3, RZ, RZ, UR9 ;  /* 0x00000009ff037e24 */ /* 0x000fe2000f8e00ff */
[----:B------:R-:W-:Y:S01]  /*1140*/  ULOP3.LUT UR13, UR11, 0x3fff, URZ, 0xc0, !UPT ;  /* 0x00003fff0b0d7892 */ /* 0x000fe2000f8ec03f */
[----:B------:R-:W-:Y:S01]  /*1150*/  IMAD.SHL.U32 R143, R2, 0x2, RZ ;  /* 0x00000002028f7824 */ /* 0x000fe200078e00ff */
[----:B------:R-:W-:Y:S01]  /*1160*/  ULOP3.LUT UR23, UR7, 0x2, URZ, 0xfc, !UPT ;  /* 0x0000000207177892 */ /* 0x000fe2000f8efc3f */
[----:B------:R-:W-:Y:S01]  /*1170*/  IMAD.IADD R5, R4, 0x1, -R5 ;  /* 0x0000000104057824 */ /* 0x000fe200078e0a05 */
[----:B------:R-:W-:Y:S01]  /*1180*/  UIADD3 UR20, UR39, 0x104a0, URZ ;  /* 0x000104a027147890 */ /* 0x000fe2000fffe03f */
[C---:B------:R-:W-:Y:S01]  /*1190*/  IMAD R2, R0.reuse, 0x400, R143 ;  /* 0x0000040000027824 */ /* 0x040fe200078e028f */
[----:B------:R-:W-:Y:S01]  /*11a0*/  UMOV UR5, URZ ;  /* 0x0000003f00057c82 */ /* 0x000fe20008000000 */
[----:B------:R-:W-:Y:S01]  /*11b0*/  IMAD.U32 R4, RZ, RZ, UR38 ;  /* 0x00000026ff047e24 */ /* 0x000fe2000f8e00ff */
[----:B------:R-:W-:Y:S01]  /*11c0*/  UMOV UR6, URZ ;  /* 0x0000003f00067c82 */ /* 0x000fe20008000000 */
[C-C-:B------:R-:W-:Y:S01]  /*11d0*/  IMAD R148, R0.reuse, -0x200, R2.reuse ;  /* 0xfffffe0000947824 */ /* 0x140fe200078e0202 */
[----:B------:R-:W-:Y:S01]  /*11e0*/  UMOV UR36, URZ ;  /* 0x0000003f00247c82 */ /* 0x000fe20008000000 */
[C---:B------:R-:W-:Y:S01]  /*11f0*/  IMAD R2, R5.reuse, 0x8, R2 ;  /* 0x0000000805027824 */ /* 0x040fe200078e0202 */
[----:B------:R-:W-:Y:S01]  /*1200*/  ULOP3.LUT UR10, UR21, 0x10000, URZ, 0xfc, !UPT ;  /* 0x00010000150a7892 */ /* 0x000fe2000f8efc3f */
[----:B------:R-:W-:Y:S01]  /*1210*/  IMAD R149, R0, 0x10, R5 ;  /* 0x0000001000957824 */ /* 0x000fe200078e0205 */
[----:B------:R-:W-:Y:S01]  /*1220*/  ULOP3.LUT UR11, UR22, 0x10000, URZ, 0xfc, !UPT ;  /* 0x00010000160b7892 */ /* 0x000fe2000f8efc3f */
[----:B------:R-:W-:Y:S01]  /*1230*/  IMAD R148, R5, 0x20, R148 ;  /* 0x0000002005947824 */ /* 0x000fe200078e0294 */
[----:B------:R-:W-:Y:S01]  /*1240*/  LEA R2, R2, UR39, 0x1 ;  /* 0x0000002702027c11 */ /* 0x000fe2000f8e08ff */
[----:B------:R-:W-:Y:S01]  /*1250*/  IMAD R149, R4, 0x40, R149 ;  /* 0x0000004004957824 */ /* 0x000fe200078e0295 */
[----:B------:R-:W-:Y:S01]  /*1260*/  ULOP3.LUT UR12, UR13, 0x80000, URZ, 0xfc, !UPT ;  /* 0x000800000d0c7892 */ /* 0x000fe2000f8efc3f */
[----:B------:R-:W-:Y:S01]  /*1270*/  IMAD.MOV.U32 R141, RZ, RZ, 0x1 ;  /* 0x00000001ff8d7424 */ /* 0x000fe200078e00ff */
[----:B------:R-:W-:Y:S01]  /*1280*/  UMOV UR27, URZ ;  /* 0x0000003f001b7c82 */ /* 0x000fe20008000000 */
[----:B------:R-:W-:Y:S01]  /*1290*/  IMAD R150, R3, 0x2000, R2 ;  /* 0x0000200003967824 */ /* 0x000fe200078e0202 */
[----:B------:R-:W-:Y:S01]  /*12a0*/  ULDC.64 UR28, c[0x0][0x208] ;  /* 0x00008200001c7ab9 */ /* 0x000fe20000000a00 */
[----:B------:R-:W-:-:S02]  /*12b0*/  IMAD.MOV.U32 R142, RZ, RZ, RZ ;  /* 0x000000ffff8e7224 */ /* 0x000fc400078e00ff */
[----:B------:R-:W-:Y:S02]  /*12c0*/  IMAD.MOV.U32 R153, RZ, RZ, RZ ;  /* 0x000000ffff997224 */ /* 0x000fe400078e00ff */
[----:B------:R-:W-:Y:S02]  /*12d0*/  IMAD.MOV.U32 R104, RZ, RZ, RZ ;  /* 0x000000ffff687224 */ /* 0x000fe400078e00ff */
[----:B------:R-:W-:-:S07]  /*12e0*/  IMAD.MOV.U32 R152, RZ, RZ, R143 ;  /* 0x000000ffff987224 */ /* 0x000fce00078e008f */
.L_x_42:
[----:B------:R-:W-:-:S13]  /*12f0*/  ISETP.GE.AND P1, PT, R151, 0x1, PT ;  /* 0x000000019700780c */ /* 0x000fda0003f26270 */
[----:B--23--:R-:W-:Y:S05]  /*1300*/  @!P1 BRA `(.L_x_19) ;  /* 0x0000000000289947 */ /* 0x00cfea0003800000 */
[----:B------:R-:W1:Y:S02]  /*1310*/  S2R R0, SR_CTAID.X ;  /* 0x0000000000007919 */ /* 0x000e640000002500 */
[----:B-1----:R-:W-:-:S07]  /*1320*/  IMAD.SHL.U32 R0, R0, 0x80, RZ ;  /* 0x0000008000007824 */ /* 0x002fce00078e00ff */
.L_x_20:
[----:B------:R-:W-:-:S06]  /*1330*/  ULEA UR14, UR5, 0x40, 0x6 ;  /* 0x00000040050e7891 */ /* 0x000fcc000f8e303f */
[----:B------:R-:W-:-:S13]  /*1340*/  ISETP.GT.AND P1, PT, R0, UR14, PT ;  /* 0x0000000e00007c0c */ /* 0x000fda000bf24270 */
[----:B------:R-:W-:Y:S05]  /*1350*/  @!P1 BRA `(.L_x_19) ;  /* 0x0000000000149947 */ /* 0x000fea0003800000 */
[C---:B------:R-:W-:Y:S01]  /*1360*/  ISETP.GT.AND P1, PT, R151.reuse, 0x1, PT ;  /* 0x000000019700780c */ /* 0x040fe20003f24270 */
[----:B------:R-:W-:Y:S01]  /*1370*/  UIADD3 UR5, UR5, 0x1, URZ ;  /* 0x0000000105057890 */ /* 0x000fe2000fffe03f */
[----:B------:R-:W-:Y:S02]  /*1380*/  VIADD R151, R151, 0xffffffff ;  /* 0xffffffff97977836 */ /* 0x000fe40000000000 */
[----:B------:R-:W-:-:S09]  /*1390*/  VIADD R152, R152, 0x40 ;  /* 0x0000004098987836 */ /* 0x000fd20000000000 */
[----:B------:R-:W-:Y:S05]  /*13a0*/  @P1 BRA `(.L_x_20) ;  /* 0xfffffffc00e01947 */ /* 0x000fea000383ffff */
.L_x_19:
[----:B------:R-:W-:-:S13]  /*13b0*/  ISETP.NE.AND P1, PT, R151, RZ, PT ;  /* 0x000000ff9700720c */ /* 0x000fda0003f25270 */
[----:B------:R-:W-:Y:S05]  /*13c0*/  @!P1 BRA `(.L_x_18) ;  /* 0x0000003800049947 */ /* 0x000fea0003800000 */
[----:B------:R-:W-:Y:S05]  /*13d0*/  @!P0 BRA `(.L_x_21) ;  /* 0x0000000000048947 */ /* 0x000fea0003800000 */
[----:B------:R-:W-:Y:S01]  /*13e0*/  BPT.TRAP 0x1 ;  /* 0x000000040000795c */ /* 0x000fe20000300000 */
.L_x_21:
[----:B------:R-:W-:Y:S01]  /*13f0*/  ULEA UR14, UR27, UR39, 0x3 ;  /* 0x000000271b0e7291 */ /* 0x000fe2000f8e183f */
[----:B------:R-:W-:-:S08]  /*1400*/  SHF.L.U32 R0, R153, 0x1f, RZ ;  /* 0x0000001f99007819 */ /* 0x000fd000000006ff */
[----:B------:R-:W1:Y:S02]  /*1410*/  SYNCS.PHASECHK.TRANS64.TRYWAIT P1, [UR14+0x10400], R0 ;  /* 0x01040000ff0075a7 */ /* 0x000e64000802014e */
[----:B-1----:R-:W-:Y:S05]  /*1420*/  @!P1 BRA `(.L_x_22) ;  /* 0x0000006800449947 */ /* 0x002fea0003800000 */
.L_x_136:
[----:B------:R-:W-:Y:S01]  /*1430*/  ULEA UR18, UR27, UR11, 0x8 ;  /* 0x0000000b1b127291 */ /* 0x000fe2000f8e403f */
[----:B------:R-:W-:Y:S01]  /*1440*/  WARPGROUP.ARRIVE ;  /* 0x00000000000079c5 */ /* 0x000fe20000000000 */
[----:B------:R-:W-:Y:S01]  /*1450*/  ULEA UR14, UR24, UR10, 0x8 ;  /* 0x0000000a180e7291 */ /* 0x000fe2000f8e403f */
[----:B------:R-:W-:Y:S01]  /*1460*/  UMOV UR19, 0x80000020 ;  /* 0x8000002000137882 */ /* 0x000fe20000000000 */
[----:B------:R-:W-:Y:S01]  /*1470*/  UMOV UR17, 0x80000020 ;  /* 0x8000002000117882 */ /* 0x000fe20000000000 */
[----:B------:R-:W-:-:S04]  /*1480*/  UIADD3 UR25, UR27, 0x1, URZ ;  /* 0x000000011b197890 */ /* 0x000fc8000fffe03f */
[----:B------:R-:W-:Y:S01]  /*1490*/  UMOV UR16, UR14 ;  /* 0x0000000e00107c82 */ /* 0x000fe20008000000 */
[----:B------:R-:W-:Y:S01]  /*14a0*/  UISETP.NE.AND UP0, UPT, UR25, 0x4, UPT ;  /* 0x000000041900788c */ /* 0x000fe2000bf05270 */
[----:B------:R-:W-:Y:S01]  /*14b0*/  HGMMA.64x64x16.F32 R56, gdesc[UR16], RZ, !UPT, gsb0 ;  /* 0x00e00000103879f0 */ /* 0x000fe2000c0008ff */
[----:B------:R-:W-:Y:S02]  /*14c0*/  UIADD3 UR18, UR18, 0x2, URZ ;  /* 0x0000000212127890 */ /* 0x000fe4000fffe03f */
[----:B------:R-:W-:Y:S01]  /*14d0*/  UIADD3 UR16, UR14, 0x2, URZ ;  /* 0x000000020e107890 */ /* 0x000fe2000fffe03f */
[----:B------:R-:W-:Y:S01]  /*14e0*/  UMOV UR19, 0x80000020 ;  /* 0x8000002000137882 */ /* 0x000fe20000000000 */
[----:B------:R-:W-:Y:S01]  /*14f0*/  UMOV UR17, 0x80000020 ;  /* 0x8000002000117882 */ /* 0x000fe20000000000 */
[----:B------:R-:W-:Y:S02]  /*1500*/  USEL UR15, URZ, 0x1, UP0 ;  /* 0x000000013f0f7887 */ /* 0x000fe40008000000 */
[----:B------:R-:W-:-:S04]  /*1510*/  USEL UR25, UR25, URZ, UP0 ;  /* 0x0000003f19197287 */ /* 0x000fc80008000000 */
[----:B------:R-:W-:Y:S01]  /*1520*/  LOP3.LUT R153, R153, UR15, RZ, 0x3c, !PT ;  /* 0x0000000f99997c12 */ /* 0x000fe2000f8e3cff */
[----:B------:R-:W-:Y:S02]  /*1530*/  WARPGROUP.DEPBAR.LE gsb0, 0x0 ;  /* 0x00008000000079c5 */ /* 0x000fe40000010000 */
[----:B------:R-:W-:-:S06]  /*1540*/  WARPGROUP.ARRIVE ;  /* 0x00000000000079c5 */ /* 0x000fcc0000000000 */
[----:B------:R-:W-:Y:S03]  /*1550*/  HGMMA.64x64x16.F32 R56, gdesc[UR16], R56, gsb0 ;  /* 0x00e00000103879f0 */ /* 0x000fe60008000838 */
[----:B------:R-:W-:Y:S02]  /*1560*/  WARPGROUP.DEPBAR.LE gsb0, 0x0 ;  /* 0x00008000000079c5 */ /* 0x000fe40000010000 */
[----:B------:R-:W-:Y:S05]  /*1570*/  @!P0 BRA `(.L_x_23) ;  /* 0x0000000000048947 */ /* 0x000fea0003800000 */
[----:B------:R-:W-:Y:S01]  /*1580*/  BPT.TRAP 0x1 ;  /* 0x000000040000795c */ /* 0x000fe20000300000 */
.L_x_23:
[----:B------:R-:W-:Y:S01]  /*1590*/  ULEA UR15, UR25, UR39, 0x3 ;  /* 0x00000027190f7291 */ /* 0x000fe2000f8e183f */
[----:B-1----:R-:W-:Y:S01]  /*15a0*/  SHF.L.U32 R0, R153, 0x1f, RZ ;  /* 0x0000001f99007819 */ /* 0x002fe200000006ff */
[----:B------:R-:W1:Y:S01]  /*15b0*/  MUFU.RCP64H R3, 2.3591403961181640625 ;  /* 0x4002df8500037908 */ /* 0x000e620000001800 */
[----:B------:R-:W-:Y:S02]  /*15c0*/  IMAD.MOV.U32 R4, RZ, RZ, 0x458a2bb4 ;  /* 0x458a2bb4ff047424 */ /* 0x000fe400078e00ff */
[----:B------:R-:W-:Y:S02]  /*15d0*/  IMAD.MOV.U32 R5, RZ, RZ, 0x4002df85 ;  /* 0x4002df85ff057424 */ /* 0x000fe400078e00ff */
[----:B------:R-:W-:Y:S02]  /*15e0*/  IMAD.MOV.U32 R2, RZ, RZ, RZ ;  /* 0x000000ffff027224 */ /* 0x000fe400078e00ff */
[----:B------:R-:W2:Y:S04]  /*15f0*/  SYNCS.PHASECHK.TRANS64.TRYWAIT P1, [UR15+0x10400], R0 ;  /* 0x01040000ff0075a7 */ /* 0x000ea8000802014f */
[----:B-1----:R-:W-:-:S08]  /*1600*/  DFMA R4, R2, -R4, 1 ;  /* 0x3ff000000204742b */ /* 0x002fd00000000804 */
[----:B------:R-:W-:-:S08]  /*1610*/  DFMA R4, R4, R4, R4 ;  /* 0x000000040404722b */ /* 0x000fd00000000004 */
[----:B------:R-:W-:Y:S01]  /*1620*/  DFMA R4, R2, R4, R2 ;  /* 0x000000040204722b */ /* 0x000fe20000000002 */
[----:B--2---:R-:W-:Y:S10]  /*1630*/  @!P1 BRA `(.L_x_24) ;  /* 0x0000006400d89947 */ /* 0x004ff40003800000 */
.L_x_137:
[----:B------:R-:W-:Y:S01]  /*1640*/  UMOV UR16, 0x2c515da4 ;  /* 0x2c515da400107882 */ /* 0x000fe20000000000 */
[----:B------:R-:W-:Y:S01]  /*1650*/  UMOV UR17, 0x3fd6fc2a ;  /* 0x3fd6fc2a00117882 */ /* 0x000fe20000000000 */
[----:B------:R-:W-:Y:S01]  /*1660*/  IMAD.MOV.U32 R8, RZ, RZ, -0x748574fc ;  /* 0x8b7a8b04ff087424 */ /* 0x000fe200078e00ff */
[C---:B-1----:R-:W-:Y:S01]  /*1670*/  DMUL R2, R4.reuse, UR16 ;  /* 0x0000001004027c28 */ /* 0x042fe20008000000 */
[----:B------:R-:W-:Y:S01]  /*1680*/  IMAD.MOV.U32 R9, RZ, RZ, 0x3ed0ee25 ;  /* 0x3ed0ee25ff097424 */ /* 0x000fe200078e00ff */
[----:B------:R-:W-:Y:S01]  /*1690*/  UMOV UR18, 0x3ae80f1e ;  /* 0x3ae80f1e00127882 */ /* 0x000fe20000000000 */
[----:B------:R-:W-:Y:S01]  /*16a0*/  UMOV UR19, 0x3eb1380b ;  /* 0x3eb1380b00137882 */ /* 0x000fe20000000000 */
[----:B------:R-:W-:Y:S01]  /*16b0*/  IMAD.MOV.U32 R14, RZ, RZ, -0x105c611 ;  /* 0xfefa39efff0e7424 */ /* 0x000fe200078e00ff */
[----:B------:R-:W-:Y:S01]  /*16c0*/  STL.128 [R1], RZ ;  /* 0x000000ff01007387 */ /* 0x000fe20000100c00 */
[----:B------:R-:W-:Y:S02]  /*16d0*/  IMAD.MOV.U32 R15, RZ, RZ, 0x3fe62e42 ;  /* 0x3fe62e42ff0f7424 */ /* 0x000fe400078e00ff */
[----:B------:R-:W-:Y:S01]  /*16e0*/  DFMA R2, R4, UR16, R2 ;  /* 0x0000001004027c2b */ /* 0x000fe20008000002 */
[----:B------:R-:W-:Y:S01]  /*16f0*/  IMAD.U32 R0, RZ, RZ, UR27 ;  /* 0x0000001bff007e24 */ /* 0x000fe2000f8e00ff */
[----:B------:R-:W-:Y:S03]  /*1700*/  STL.128 [R1+0x10], RZ ;  /* 0x000010ff01007387 */ /* 0x000fe60000100c00 */
[----:B------:R-:W-:Y:S01]  /*1710*/  IMAD R0, R0, 0x40, R143 ;  /* 0x0000004000007824 */ /* 0x000fe200078e028f */
[----:B------:R-:W-:Y:S02]  /*1720*/  STL.128 [R1+0x20], RZ ;  /* 0x000020ff01007387 */ /* 0x000fe40000100c00 */
[----:B------:R-:W-:-:S02]  /*1730*/  DMUL R6, R2, R2 ;  /* 0x0000000202067228 */ /* 0x000fc40000000000 */
[----:B------:R-:W-:Y:S01]  /*1740*/  DADD R10, -R2, UR16 ;  /* 0x00000010020a7e29 */ /* 0x000fe20008000100 */
[----:B------:R-:W-:Y:S01]  /*1750*/  LEA R0, R0, UR39, 0x2 ;  /* 0x0000002700007c11 */ /* 0x000fe2000f8e10ff */
[----:B------:R-:W-:Y:S01]  /*1760*/  DFMA R12, R14, 1, R2 ;  /* 0x3ff000000e0c782b */ /* 0x000fe20000000002 */
[----:B------:R-:W-:Y:S03]  /*1770*/  STL.128 [R1+0x30], RZ ;  /* 0x000030ff01007387 */ /* 0x000fe60000100c00 */
[----:B------:R-:W-:Y:S01]  /*1780*/  DFMA R8, R6, UR18, R8 ;  /* 0x0000001206087c2b */ /* 0x000fe20008000008 */
[----:B------:R-:W-:Y:S01]  /*1790*/  UMOV UR18, 0x9f02676f ;  /* 0x9f02676f00127882 */ /* 0x000fe20000000000 */
[----:B------:R-:W-:Y:S01]  /*17a0*/  UMOV UR19, 0x3ef3b266 ;  /* 0x3ef3b26600137882 */ /* 0x000fe20000000000 */
[----:B------:R-:W-:Y:S01]  /*17b0*/  DADD R10, R10, R10 ;  /* 0x000000000a0a7229 */ /* 0x000fe2000000000a */
[----:B------:R-:W-:Y:S01]  /*17c0*/  LDS.64 R16, [R0+0x10060] ;  /* 0x0100600000107984 */ /* 0x000fe20000000a00 */
[----:B------:R-:W-:-:S03]  /*17d0*/  DFMA R14, R14, -1, R12 ;  /* 0xbff000000e0e782b */ /* 0x000fc6000000000c */
[----:B------:R-:W-:Y:S01]  /*17e0*/  DFMA R8, R6, R8, UR18 ;  /* 0x0000001206087e2b */ /* 0x000fe20008000008 */
[----:B------:R-:W-:Y:S01]  /*17f0*/  UMOV UR18, 0xa9ab0956 ;  /* 0xa9ab095600127882 */ /* 0x000fe20000000000 */
[----:B------:R-:W-:Y:S01]  /*1800*/  UMOV UR19, 0x3f1745cb ;  /* 0x3f1745cb00137882 */ /* 0x000fe20000000000 */
[C---:B------:R-:W-:Y:S01]  /*1810*/  DFMA R10, -R2.reuse, UR16, R10 ;  /* 0x00000010020a7c2b */ /* 0x040fe2000800010a */
[----:B------:R-:W-:Y:S01]  /*1820*/  UMOV UR16, 0xffda0d24 ;  /* 0xffda0d2400107882 */ /* 0x000fe20000000000 */
[----:B------:R-:W-:Y:S01]  /*1830*/  DADD R14, -R2, R14 ;  /* 0x00000000020e7229 */ /* 0x000fe2000000010e */
[----:B------:R-:W-:Y:S01]  /*1840*/  UMOV UR17, 0x3c7777d0 ;  /* 0x3c7777d000117882 */ /* 0x000fe20000000000 */
[----:B------:R-:W-:Y:S01]  /*1850*/  LDS.64 R20, [R0+0x10080] ;  /* 0x0100800000147984 */ /* 0x000fe20000000a00 */
[----:B------:R-:W-:Y:S01]  /*1860*/  DFMA R8, R6, R8, UR18 ;  /* 0x0000001206087e2b */ /* 0x000fe20008000008 */
[----:B------:R-:W-:Y:S01]  /*1870*/  UMOV UR18, 0x2d1b5154 ;  /* 0x2d1b515400127882 */ /* 0x000fe20000000000 */
[----:B------:R-:W-:Y:S01]  /*1880*/  UMOV UR19, 0x3f3c71c7 ;  /* 0x3f3c71c700137882 */ /* 0x000fe20000000000 */
[----:B------:R-:W-:Y:S01]  /*1890*/  DMUL R10, R4, R10 ;  /* 0x0000000a040a7228 */ /* 0x000fe20000000000 */
[----:B------:R-:W-:Y:S04]  /*18a0*/  LDS.64 R120, [R0+0x100a0] ;  /* 0x0100a00000787984 */ /* 0x000fe80000000a00 */
[C---:B------:R-:W-:Y:S01]  /*18b0*/  DFMA R8, R6.reuse, R8, UR18 ;  /* 0x0000001206087e2b */ /* 0x040fe20008000008 */
[----:B------:R-:W-:Y:S01]  /*18c0*/  UMOV UR18, 0x923be72d ;  /* 0x923be72d00127882 */ /* 0x000fe20000000000 */
[----:B------:R-:W-:Y:S01]  /*18d0*/  UMOV UR19, 0x3f624924 ;  /* 0x3f62492400137882 */ /* 0x000fe20000000000 */
[----:B------:R-:W1:Y:S04]  /*18e0*/  LDS.64 R4, [R0+0x10000] ;  /* 0x0100000000047984 */ /* 0x000e680000000a00 */
[----:B------:R-:W-:Y:S01]  /*18f0*/  STL.128 [R1+0x40], RZ ;  /* 0x000040ff01007387 */ /* 0x000fe20000100c00 */
[C---:B------:R-:W-:Y:S01]  /*1900*/  DFMA R8, R6.reuse, R8, UR18 ;  /* 0x0000001206087e2b */ /* 0x040fe20008000008 */
[----:B------:R-:W-:Y:S01]  /*1910*/  UMOV UR18, 0x9999a3c4 ;  /* 0x9999a3c400127882 */ /* 0x000fe20000000000 */
[----:B------:R-:W-:Y:S01]  /*1920*/  UMOV UR19, 0x3f899999 ;  /* 0x3f89999900137882 */ /* 0x000fe20000000000 */
[----:B------:R-:W-:Y:S04]  /*1930*/  STL.128 [R1+0x50], RZ ;  /* 0x000050ff01007387 */ /* 0x000fe80000100c00 */
[----:B------:R-:W-:Y:S01]  /*1940*/  STL.128 [R1+0x60], RZ ;  /* 0x000060ff01007387 */ /* 0x000fe20000100c00 */
[C---:B------:R-:W-:Y:S01]  /*1950*/  DFMA R8, R6.reuse, R8, UR18 ;  /* 0x0000001206087e2b */ /* 0x040fe20008000008 */
[----:B------:R-:W-:Y:S01]  /*1960*/  UMOV UR18, 0x55555554 ;  /* 0x5555555400127882 */ /* 0x000fe20000000000 */
[----:B------:R-:W-:Y:S01]  /*1970*/  UMOV UR19, 0x3fb55555 ;  /* 0x3fb5555500137882 */ /* 0x000fe20000000000 */
[----:B------:R-:W-:Y:S05]  /*1980*/  STL.128 [R1+0x70], RZ ;  /* 0x000070ff01007387 */ /* 0x000fea0000100c00 */
[----:B------:R-:W-:Y:S01]  /*1990*/  DFMA R8, R6, R8, UR18 ;  /* 0x0000001206087e2b */ /* 0x000fe20008000008 */
[----:B------:R-:W-:Y:S01]  /*19a0*/  ULEA UR18, UR25, UR11, 0x8 ;  /* 0x0000000b19127291 */ /* 0x000fe2000f8e403f */
[----:B------:R-:W-:-:S06]  /*19b0*/  UMOV UR19, 0x80000020 ;  /* 0x8000002000137882 */ /* 0x000fcc0000000000 */
[----:B------:R-:W-:Y:S01]  /*19c0*/  DMUL R8, R6, R8 ;  /* 0x0000000806087228 */ /* 0x000fe20000000000 */
[----:B------:R-:W2:Y:S07]  /*19d0*/  LDS.64 R6, [R0+0x10020] ;  /* 0x0100200000067984 */ /* 0x000eae0000000a00 */
[----:B------:R-:W-:Y:S01]  /*19e0*/  DFMA R8, R2, R8, R10 ;  /* 0x000000080208722b */ /* 0x000fe2000000000a */
[----:B------:R-:W-:Y:S02]  /*19f0*/  IMAD.MOV.U32 R2, RZ, RZ, 0x3b39803f ;  /* 0x3b39803fff027424 */ /* 0x000fe400078e00ff */
[----:B------:R-:W-:-:S05]  /*1a00*/  IMAD.MOV.U32 R3, RZ, RZ, 0x3c7abc9e ;  /* 0x3c7abc9eff037424 */ /* 0x000fca00078e00ff */
[----:B------:R-:W-:-:S08]  /*1a10*/  DADD R8, R8, -R14 ;  /* 0x0000000008087229 */ /* 0x000fd0000000080e */
[----:B------:R-:W-:-:S08]  /*1a20*/  DFMA R8, R2, 1, R8 ;  /* 0x3ff000000208782b */ /* 0x000fd00000000008 */
[----:B------:R-:W-:Y:S01]  /*1a30*/  DADD R8, R12, R8 ;  /* 0x000000000c087229 */ /* 0x000fe20000000008 */
[----:B------:R-:W3:Y:S01]  /*1a40*/  LDS.64 R12, [R0+0x10040] ;  /* 0x01004000000c7984 */ /* 0x000ee20000000a00 */
[----:B------:R-:W-:-:S06]  /*1a50*/  WARPGROUP.ARRIVE ;  /* 0x00000000000079c5 */ /* 0x000fcc0000000000 */
[----:B------:R-:W-:Y:S01]  /*1a60*/  DMUL R2, R8, UR16 ;  /* 0x0000001008027c28 */ /* 0x000fe20008000000 */
[----:B------:R-:W-:Y:S01]  /*1a70*/  UMOV UR16, 0x652b82fe ;  /* 0x652b82fe00107882 */ /* 0x000fe20000000000 */
[----:B------:R-:W-:-:S06]  /*1a80*/  UMOV UR17, 0x3ff71547 ;  /* 0x3ff7154700117882 */ /* 0x000fcc0000000000 */
[----:B------:R-:W-:Y:S01]  /*1a90*/  DFMA R2, R8, UR16, R2 ;  /* 0x0000001008027c2b */ /* 0x000fe20008000002 */
[----:B------:R-:W-:Y:S01]  /*1aa0*/  UIADD3 UR16, UR14, 0x100, URZ ;  /* 0x000001000e107890 */ /* 0x000fe2000fffe03f */
[----:B------:R-:W-:-:S08]  /*1ab0*/  UMOV UR17, 0x80000020 ;  /* 0x8000002000117882 */ /* 0x000fd00000000000 */
[----:B------:R-:W-:Y:S01]  /*1ac0*/  HGMMA.64x64x16.F32 R24, gdesc[UR16], RZ, !UPT, gsb0 ;  /* 0x00e00000101879f0 */ /* 0x000fe2000c0008ff */
[----:B------:R-:W1:Y:S01]  /*1ad0*/  F2F.F32.F64 R2, R2 ;  /* 0x0000000200027310 */ /* 0x000e620000301000 */
[----:B------:R-:W-:Y:S02]  /*1ae0*/  UIADD3 UR16, UR14, 0x102, URZ ;  /* 0x000001020e107890 */ /* 0x000fe4000fffe03f */
[----:B------:R-:W-:Y:S01]  /*1af0*/  UIADD3 UR18, UR18, 0x2, URZ ;  /* 0x0000000212127890 */ /* 0x000fe2000fffe03f */
[----:B------:R-:W-:Y:S01]  /*1b00*/  UMOV UR17, 0x80000020 ;  /* 0x8000002000117882 */ /* 0x000fe20000000000 */
[----:B------:R-:W-:Y:S01]  /*1b10*/  UMOV UR19, 0x80000020 ;  /* 0x8000002000137882 */ /* 0x000fe20000000000 */
[----:B------:R-:W-:-:S04]  /*1b20*/  ULEA UR14, UR36, UR37, 0x1 ;  /* 0x00000025240e7291 */ /* 0x000fc8000f8e083f */
[----:B------:R-:W-:Y:S01]  /*1b30*/  ULEA UR14, UR14, UR20, 0x3 ;  /* 0x000000140e0e7291 */ /* 0x000fe2000f8e183f */
[C---:B-1----:R-:W-:Y:S01]  /*1b40*/  FMUL R4, R2.reuse, R4 ;  /* 0x0000000402047220 */ /* 0x042fe20000400000 */
[C---:B------:R-:W-:Y:S01]  /*1b50*/  FMUL R5, R2.reuse, R5 ;  /* 0x0000000502057220 */ /* 0x040fe20000400000 */
[C---:B--2---:R-:W-:Y:S01]  /*1b60*/  FMUL R8, R2.reuse, R6 ;  /* 0x0000000602087220 */ /* 0x044fe20000400000 */
[C---:B------:R-:W-:Y:S01]  /*1b70*/  FMUL R9, R2.reuse, R7 ;  /* 0x0000000702097220 */ /* 0x040fe20000400000 */
[----:B------:R-:W-:Y:S02]  /*1b80*/  IMAD.MOV.U32 R6, RZ, RZ, R4 ;  /* 0x000000ffff067224 */ /* 0x000fe400078e0004 */
[C---:B---3--:R-:W-:Y:S01]  /*1b90*/  FMUL R12, R2.reuse, R12 ;  /* 0x0000000c020c7220 */ /* 0x048fe20000400000 */
[----:B------:R-:W-:Y:S02]  /*1ba0*/  IMAD.MOV.U32 R7, RZ, RZ, R5 ;  /* 0x000000ffff077224 */ /* 0x000fe400078e0005 */
[----:B------:R-:W-:Y:S01]  /*1bb0*/  FMUL R13, R2, R13 ;  /* 0x0000000d020d7220 */ /* 0x000fe20000400000 */
[----:B------:R-:W-:-:S02]  /*1bc0*/  IMAD.MOV.U32 R10, RZ, RZ, R8 ;  /* 0x000000ffff0a7224 */ /* 0x000fc400078e0008 */
[C---:B------:R-:W-:Y:S01]  /*1bd0*/  FMUL R16, R2.reuse, R16 ;  /* 0x0000001002107220 */ /* 0x040fe20000400000 */
[----:B------:R-:W-:Y:S01]  /*1be0*/  IMAD.MOV.U32 R11, RZ, RZ, R9 ;  /* 0x000000ffff0b7224 */ /* 0x000fe200078e0009 */
[----:B------:R-:W-:Y:S01]  /*1bf0*/  STL.128 [R1], R4 ;  /* 0x0000000401007387 */ /* 0x000fe20000100c00 */
[C---:B------:R-:W-:Y:S01]  /*1c00*/  FMUL R17, R2.reuse, R17 ;  /* 0x0000001102117220 */ /* 0x040fe20000400000 */
[C---:B------:R-:W-:Y:S01]  /*1c10*/  FMUL R20, R2.reuse, R20 ;  /* 0x0000001402147220 */ /* 0x040fe20000400000 */
[C---:B------:R-:W-:Y:S01]  /*1c20*/  FMUL R21, R2.reuse, R21 ;  /* 0x0000001502157220 */ /* 0x040fe20000400000 */
[----:B------:R-:W-:Y:S01]  /*1c30*/  STL.128 [R1+0x10], R8 ;  /* 0x0000100801007387 */ /* 0x000fe20000100c00 */
[C---:B------:R-:W-:Y:S01]  /*1c40*/  FMUL R120, R2.reuse, R120 ;  /* 0x0000007802787220 */ /* 0x040fe20000400000 */
[----:B------:R-:W-:Y:S01]  /*1c50*/  FMUL R121, R2, R121 ;  /* 0x0000007902797220 */ /* 0x000fe20000400000 */
[----:B------:R-:W-:Y:S02]  /*1c60*/  IMAD.MOV.U32 R14, RZ, RZ, R12 ;  /* 0x000000ffff0e7224 */ /* 0x000fe400078e000c */
[----:B------:R-:W-:-:S02]  /*1c70*/  IMAD.MOV.U32 R15, RZ, RZ, R13 ;  /* 0x000000ffff0f7224 */ /* 0x000fc400078e000d */
[----:B------:R-:W-:Y:S02]  /*1c80*/  IMAD.MOV.U32 R18, RZ, RZ, R16 ;  /* 0x000000ffff127224 */ /* 0x000fe400078e0010 */
[----:B------:R-:W-:Y:S01]  /*1c90*/  IMAD.MOV.U32 R19, RZ, RZ, R17 ;  /* 0x000000ffff137224 */ /* 0x000fe200078e0011 */
[----:B------:R1:W-:Y:S01]  /*1ca0*/  STL.128 [R1+0x20], R12 ;  /* 0x0000200c01007387 */ /* 0x0003e20000100c00 */
[----:B------:R-:W-:Y:S02]  /*1cb0*/  IMAD.MOV.U32 R22, RZ, RZ, R20 ;  /* 0x000000ffff167224 */ /* 0x000fe400078e0014 */
[----:B------:R-:W-:Y:S01]  /*1cc0*/  IMAD.MOV.U32 R23, RZ, RZ, R21 ;  /* 0x000000ffff177224 */ /* 0x000fe200078e0015 */
[----:B------:R-:W-:Y:S01]  /*1cd0*/  STL.128 [R1+0x30], R16 ;  /* 0x0000301001007387 */ /* 0x000fe20000100c00 */
[----:B------:R-:W-:Y:S02]  /*1ce0*/  IMAD.MOV.U32 R122, RZ, RZ, R120 ;  /* 0x000000ffff7a7224 */ /* 0x000fe400078e0078 */
[----:B------:R-:W-:Y:S01]  /*1cf0*/  IMAD.MOV.U32 R123, RZ, RZ, R121 ;  /* 0x000000ffff7b7224 */ /* 0x000fe200078e0079 */
[----:B------:R-:W-:Y:S04]  /*1d00*/  STL.128 [R1+0x40], R20 ;  /* 0x0000401401007387 */ /* 0x000fe80000100c00 */
[----:B------:R-:W-:Y:S01]  /*1d10*/  STL.128 [R1+0x50], R120 ;  /* 0x0000507801007387 */ /* 0x000fe20000100c00 */
[----:B-1----:R-:W-:Y:S01]  /*1d20*/  SHF.L.U32 R12, R137, 0x1f, RZ ;  /* 0x0000001f890c7819 */ /* 0x002fe200000006ff */
[----:B------:R-:W-:-:S02]  /*1d30*/  WARPGROUP.DEPBAR.LE gsb0, 0x0 ;  /* 0x00008000000079c5 */ /* 0x000fc40000010000 */
[----:B------:R-:W1:Y:S04]  /*1d40*/  LDS.64 R124, [R0+0x100c0] ;  /* 0x0100c000007c7984 */ /* 0x000e680000000a00 */
[----:B------:R2:W3:Y:S02]  /*1d50*/  LDS.64 R126, [R0+0x100e0] ;  /* 0x0100e000007e7984 */ /* 0x0004e40000000a00 */
[----:B--2---:R-:W-:-:S04]  /*1d60*/  IMAD.U32 R0, RZ, RZ, UR25 ;  /* 0x00000019ff007e24 */ /* 0x004fc8000f8e00ff */
[----:B------:R-:W-:-:S05]  /*1d70*/  IMAD R0, R0, 0x40, R143 ;  /* 0x0000004000007824 */ /* 0x000fca00078e028f */
[----:B------:R-:W-:-:S05]  /*1d80*/  LEA R0, R0, UR39, 0x2 ;  /* 0x0000002700007c11 */ /* 0x000fca000f8e10ff */
[----:B------:R2:W4:Y:S04]  /*1d90*/  LDS.64 R134, [R0+0x10000] ;  /* 0x0100000000867984 */ /* 0x0005280000000a00 */
[----:B------:R2:W2:Y:S04]  /*1da0*/  LDS.64 R132, [R0+0x10020] ;  /* 0x0100200000847984 */ /* 0x0004a80000000a00 */
[----:B------:R2:W2:Y:S04]  /*1db0*/  LDS.64 R130, [R0+0x10040] ;  /* 0x0100400000827984 */ /* 0x0004a80000000a00 */
[----:B------:R2:W2:Y:S01]  /*1dc0*/  LDS.64 R128, [R0+0x10080] ;  /* 0x0100800000807984 */ /* 0x0004a20000000a00 */
[C---:B-1----:R-:W-:Y:S01]  /*1dd0*/  FMUL R4, R2.reuse, R124 ;  /* 0x0000007c02047220 */ /* 0x042fe20000400000 */
[----:B------:R-:W-:-:S02]  /*1de0*/  FMUL R5, R2, R125 ;  /* 0x0000007d02057220 */ /* 0x000fc40000400000 */
[----:B------:R1:W1:Y:S01]  /*1df0*/  LDS.64 R158, [R0+0x100a0] ;  /* 0x0100a000009e7984 */ /* 0x0002620000000a00 */
[C---:B---3--:R-:W-:Y:S01]  /*1e00*/  FMUL R8, R2.reuse, R126 ;  /* 0x0000007e02087220 */ /* 0x048fe20000400000 */
[----:B------:R-:W-:Y:S02]  /*1e10*/  FMUL R9, R2, R127 ;  /* 0x0000007f02097220 */ /* 0x000fe40000400000 */
[----:B------:R3:W1:Y:S01]  /*1e20*/  LDS.64 R156, [R0+0x100c0] ;  /* 0x0100c000009c7984 */ /* 0x0006620000000a00 */
[----:B------:R-:W-:Y:S02]  /*1e30*/  IMAD.MOV.U32 R6, RZ, RZ, R4 ;  /* 0x000000ffff067224 */ /* 0x000fe400078e0004 */
[----:B------:R-:W-:Y:S01]  /*1e40*/  IMAD.MOV.U32 R7, RZ, RZ, R5 ;  /* 0x000000ffff077224 */ /* 0x000fe200078e0005 */
[----:B------:R3:W1:Y:S01]  /*1e50*/  LDS.64 R2, [R0+0x10060] ;  /* 0x0100600000027984 */ /* 0x0006620000000a00 */
[----:B------:R-:W-:Y:S02]  /*1e60*/  IMAD.MOV.U32 R10, RZ, RZ, R8 ;  /* 0x000000ffff0a7224 */ /* 0x000fe400078e0008 */
[----:B------:R-:W-:Y:S01]  /*1e70*/  IMAD.MOV.U32 R11, RZ, RZ, R9 ;  /* 0x000000ffff0b7224 */ /* 0x000fe200078e0009 */
[----:B------:R3:W1:Y:S01]  /*1e80*/  LDS.64 R154, [R0+0x100e0] ;  /* 0x0100e000009a7984 */ /* 0x0006620000000a00 */
[----:B------:R-:W-:-:S03]  /*1e90*/  WARPGROUP.ARRIVE ;  /* 0x00000000000079c5 */ /* 0x000fc60000000000 */
[----:B------:R3:W-:Y:S03]  /*1ea0*/  STL.128 [R1+0x60], R4 ;  /* 0x0000600401007387 */ /* 0x0007e60000100c00 */
[----:B------:R-:W-:Y:S01]  /*1eb0*/  HGMMA.64x64x16.F32 R24, gdesc[UR16], R24, gsb0 ;  /* 0x00e00000101879f0 */ /* 0x000fe20008000818 */
[----:B------:R3:W-:Y:S02]  /*1ec0*/  STL.128 [R1+0x70], R8 ;  /* 0x0000700801007387 */ /* 0x0007e40000100c00 */
[----:B------:R-:W-:Y:S02]  /*1ed0*/  WARPGROUP.DEPBAR.LE gsb0, 0x0 ;  /* 0x00008000000079c5 */ /* 0x000fe40000010000 */
[----:B------:R-:W5:Y:S02]  /*1ee0*/  SYNCS.PHASECHK.TRANS64.TRYWAIT P1, [UR14], R12 ;  /* 0x0000000cff0075a7 */ /* 0x000f64000802014e */
[----:B-12345:R-:W-:Y:S05]  /*1ef0*/  @!P1 BRA `(.L_x_25) ;  /* 0x0000005c00c09947 */ /* 0x03efea0003800000 */
.L_x_138:
[----:B------:R-:W2:Y:S04]  /*1f00*/  LDL.128 R144, [R1+0x10] ;  /* 0x0000100001907983 */ /* 0x000ea80000100c00 */
[----:B------:R-:W3:Y:S04]  /*1f10*/  LDL.128 R124, [R1+0x20] ;  /* 0x00002000017c7983 */ /* 0x000ee80000100c00 */
[----:B------:R-:W4:Y:S04]  /*1f20*/  LDL.128 R20, [R1+0x30] ;  /* 0x0000300001147983 */ /* 0x000f280000100c00 */
[----:B------:R-:W5:Y:S04]  /*1f30*/  LDL.128 R120, [R1] ;  /* 0x0000000001787983 */ /* 0x000f680000100c00 */
[----:B------:R-:W5:Y:S04]  /*1f40*/  LDL.128 R16, [R1+0x40] ;  /* 0x0000400001107983 */ /* 0x000f680000100c00 */
[----:B------:R-:W5:Y:S04]  /*1f50*/  LDL.128 R8, [R1+0x60] ;  /* 0x0000600001087983 */ /* 0x000f680000100c00 */
[----:B-1----:R-:W5:Y:S01]  /*1f60*/  LDL.128 R4, [R1+0x50] ;  /* 0x0000500001047983 */ /* 0x002f620000100c00 */
[C---:B------:R-:W-:Y:S01]  /*1f70*/  VIADD R0, R152.reuse, 0x1 ;  /* 0x0000000198007836 */ /* 0x040fe20000000000 */
[----:B------:R-:W-:Y:S01]  /*1f80*/  ULDC UR18, c[0x0][0xa04] ;  /* 0x0002810000127ab9 */ /* 0x000fe20000000800 */
[----:B------:R-:W-:Y:S01]  /*1f90*/  VIADD R139, R149, 0x8 ;  /* 0x00000008958b7836 */ /* 0x000fe20000000000 */
[----:B------:R-:W5:Y:S01]  /*1fa0*/  LDL.128 R12, [R1+0x70] ;  /* 0x00007000010c7983 */ /* 0x000f620000100c00 */
[----:B------:R-:W-:Y:S01]  /*1fb0*/  VIADD R136, R152, 0x8 ;  /* 0x0000000898887836 */ /* 0x000fe20000000000 */
[----:B------:R-:W-:Y:S01]  /*1fc0*/  ISETP.GE.AND P6, PT, R0, R149, PT ;  /* 0x000000950000720c */ /* 0x000fe20003fc6270 */
[----:B------:R-:W-:Y:S01]  /*1fd0*/  VIADD R140, R152, 0x11 ;  /* 0x00000011988c7836 */ /* 0x000fe20000000000 */
[----:B------:R-:W-:Y:S01]  /*1fe0*/  ISETP.GE.AND P1, PT, R0, R139, PT ;  /* 0x0000008b0000720c */ /* 0x000fe20003f26270 */
[----:B------:R-:W-:Y:S01]  /*1ff0*/  VIADD R0, R152, 0x9 ;  /* 0x0000000998007836 */ /* 0x000fe20000000000 */
[----:B------:R-:W-:Y:S01]  /*2000*/  ISETP.GE.AND P2, PT, R136, R149, PT ;  /* 0x000000958800720c */ /* 0x000fe20003f46270 */
[----:B------:R-:W-:Y:S01]  /*2010*/  VIADD R138, R152, 0x10 ;  /* 0x00000010988a7836 */ /* 0x000fe20000000000 */
[----:B------:R-:W-:Y:S01]  /*2020*/  ISETP.GE.AND P3, PT, R136, R139, PT ;  /* 0x0000008b8800720c */ /* 0x000fe20003f66270 */
[----:B------:R-:W-:Y:S01]  /*2030*/  VIADD R160, R152, 0x18 ;  /* 0x0000001898a07836 */ /* 0x000fe20000000000 */
[C---:B------:R-:W-:Y:S01]  /*2040*/  ISETP.GE.AND P4, PT, R0.reuse, R149, PT ;  /* 0x000000950000720c */ /* 0x040fe20003f86270 */
[----:B------:R-:W-:Y:S01]  /*2050*/  ULDC UR19, c[0x0][0xa00] ;  /* 0x0002800000137ab9 */ /* 0x000fe20000000800 */
[----:B------:R-:W-:-:S02]  /*2060*/  ISETP.GE.AND P5, PT, R0, R139, PT ;  /* 0x0000008b0000720c */ /* 0x000fc40003fa6270 */
[----:B------:R-:W-:Y:S02]  /*2070*/  FSEL R0, R57, -INF , P6 ;  /* 0xff80000039007808 */ /* 0x000fe40003000000 */
[----:B------:R-:W-:Y:S02]  /*2080*/  FSEL R57, R60, -INF , P2 ;  /* 0xff8000003c397808 */ /* 0x000fe40001000000 */
[----:B------:R-:W-:Y:S01]  /*2090*/  FSEL R163, R62, -INF , P3 ;  /* 0xff8000003ea37808 */ /* 0x000fe20001800000 */
[C---:B------:R-:W-:Y:S01]  /*20a0*/  VIADD R62, R152.reuse, 0x20 ;  /* 0x00000020983e7836 */ /* 0x040fe20000000000 */
[----:B------:R-:W-:Y:S01]  /*20b0*/  FSEL R136, R59, -INF , P1 ;  /* 0xff8000003b887808 */ /* 0x000fe20000800000 */
[----:B------:R-:W-:Y:S01]  /*20c0*/  VIADD R60, R152, 0x19 ;  /* 0x00000019983c7836 */ /* 0x000fe20000000000 */
[C---:B------:R-:W-:Y:S02]  /*20d0*/  ISETP.GE.AND P2, PT, R140.reuse, R149, PT ;  /* 0x000000958c00720c */ /* 0x040fe40003f46270 */
[----:B------:R-:W-:-:S02]  /*20e0*/  ISETP.GE.AND P3, PT, R140, R139, PT ;  /* 0x0000008b8c00720c */ /* 0x000fc40003f66270 */
[C---:B------:R-:W-:Y:S02]  /*20f0*/  ISETP.GE.AND P6, PT, R138.reuse, R149, PT ;  /* 0x000000958a00720c */ /* 0x040fe40003fc6270 */
[----:B------:R-:W-:Y:S02]  /*2100*/  ISETP.GE.AND P1, PT, R138, R139, PT ;  /* 0x0000008b8a00720c */ /* 0x000fe40003f26270 */
[----:B------:R-:W-:Y:S02]  /*2110*/  FSEL R138, R61, -INF , P4 ;  /* 0xff8000003d8a7808 */ /* 0x000fe40002000000 */
[----:B------:R-:W-:Y:S02]  /*2120*/  FSEL R140, R63, -INF , P5 ;  /* 0xff8000003f8c7808 */ /* 0x000fe40002800000 */
[C---:B------:R-:W-:Y:S02]  /*2130*/  ISETP.GE.AND P4, PT, R160.reuse, R149, PT ;  /* 0x00000095a000720c */ /* 0x040fe40003f86270 */
[----:B------:R-:W-:-:S02]  /*2140*/  ISETP.GE.AND P5, PT, R160, R139, PT ;  /* 0x0000008ba000720c */ /* 0x000fc40003fa6270 */
[----:B------:R-:W-:Y:S02]  /*2150*/  FSEL R160, R65, -INF , P2 ;  /* 0xff80000041a07808 */ /* 0x000fe40001000000 */
[----:B------:R-:W-:Y:S02]  /*2160*/  FSEL R162, R67, -INF , P3 ;  /* 0xff80000043a27808 */ /* 0x000fe40001800000 */
[----:B------:R-:W-:Y:S02]  /*2170*/  FSEL R165, R64, -INF , P6 ;  /* 0xff80000040a57808 */ /* 0x000fe40003000000 */
[----:B------:R-:W-:Y:S02]  /*2180*/  FSEL R167, R66, -INF , P1 ;  /* 0xff80000042a77808 */ /* 0x000fe40000800000 */
[C---:B------:R-:W-:Y:S02]  /*2190*/  ISETP.GE.AND P2, PT, R62.reuse, R149, PT ;  /* 0x000000953e00720c */ /* 0x040fe40003f46270 */
[----:B------:R-:W-:Y:S01]  /*21a0*/  ISETP.GE.AND P3, PT, R62, R139, PT ;  /* 0x0000008b3e00720c */ /* 0x000fe20003f66270 */
[----:B------:R-:W-:Y:S01]  /*21b0*/  VIADD R62, R152, 0x28 ;  /* 0x00000028983e7836 */ /* 0x000fe20000000000 */
[----:B------:R-:W-:-:S02]  /*21c0*/  ISETP.GE.AND P6, PT, R60, R149, PT ;  /* 0x000000953c00720c */ /* 0x000fc40003fc6270 */
[----:B------:R-:W-:Y:S01]  /*21d0*/  ISETP.GE.AND P1, PT, R60, R139, PT ;  /* 0x0000008b3c00720c */ /* 0x000fe20003f26270 */
[----:B------:R-:W-:Y:S01]  /*21e0*/  VIADD R60, R152, 0x21 ;  /* 0x00000021983c7836 */ /* 0x000fe20000000000 */
[----:B------:R-:W-:Y:S02]  /*21f0*/  FSEL R171, R70, -INF , P5 ;  /* 0xff80000046ab7808 */ /* 0x000fe40002800000 */
[----:B------:R-:W-:Y:S02]  /*2200*/  FSEL R164, R69, -INF , P6 ;  /* 0xff80000045a47808 */ /* 0x000fe40003000000 */
[----:B------:R-:W-:Y:S02]  /*2210*/  FSEL R70, R71, -INF , P1 ;  /* 0xff80000047467808 */ /* 0x000fe40000800000 */
[----:B------:R-:W-:Y:S02]  /*2220*/  FSEL R169, R68, -INF , P4 ;  /* 0xff80000044a97808 */ /* 0x000fe40002000000 */
[----:B------:R-:W-:-:S02]  /*2230*/  ISETP.GE.AND P6, PT, R62, R149, PT ;  /* 0x000000953e00720c */ /* 0x000fc40003fc6270 */
[----:B------:R-:W-:Y:S01]  /*2240*/  ISETP.GE.AND P1, PT, R62, R139, PT ;  /* 0x0000008b3e00720c */ /* 0x000fe20003f26270 */
[----:B------:R-:W-:Y:S01]  /*2250*/  VIADD R62, R152, 0x30 ;  /* 0x00000030983e7836 */ /* 0x000fe20000000000 */
[C---:B------:R-:W-:Y:S02]  /*2260*/  ISETP.GE.AND P4, PT, R60.reuse, R149, PT ;  /* 0x000000953c00720c */ /* 0x040fe40003f86270 */
[----:B------:R-:W-:Y:S01]  /*2270*/  ISETP.GE.AND P5, PT, R60, R139, PT ;  /* 0x0000008b3c00720c */ /* 0x000fe20003fa6270 */
[----:B------:R-:W-:Y:S01]  /*2280*/  VIADD R60, R152, 0x29 ;  /* 0x00000029983c7836 */ /* 0x000fe20000000000 */
[----:B------:R-:W-:Y:S02]  /*2290*/  FSEL R161, R72, -INF , P2 ;  /* 0xff80000048a17808 */ /* 0x000fe40001000000 */
[----:B------:R-:W-:Y:S02]  /*22a0*/  FSEL R69, R74, -INF , P3 ;  /* 0xff8000004a457808 */ /* 0x000fe40001800000 */
[----:B------:R-:W-:-:S02]  /*22b0*/  FSEL R74, R73, -INF , P4 ;  /* 0xff800000494a7808 */ /* 0x000fc40002000000 */
[----:B------:R-:W-:Y:S02]  /*22c0*/  FSEL R72, R75, -INF , P5 ;  /* 0xff8000004b487808 */ /* 0x000fe40002800000 */
[C---:B------:R-:W-:Y:S02]  /*22d0*/  ISETP.GE.AND P4, PT, R62.reuse, R149, PT ;  /* 0x000000953e00720c */ /* 0x040fe40003f86270 */
[----:B------:R-:W-:Y:S01]  /*22e0*/  ISETP.GE.AND P5, PT, R62, R139, PT ;  /* 0x0000008b3e00720c */ /* 0x000fe20003fa6270 */
[----:B------:R-:W-:Y:S01]  /*22f0*/  VIADD R62, R152, 0x38 ;  /* 0x00000038983e7836 */ /* 0x000fe20000000000 */
[C---:B------:R-:W-:Y:S02]  /*2300*/  ISETP.GE.AND P2, PT, R60.reuse, R149, PT ;  /* 0x000000953c00720c */ /* 0x040fe40003f46270 */
[----:B------:R-:W-:Y:S01]  /*2310*/  ISETP.GE.AND P3, PT, R60, R139, PT ;  /* 0x0000008b3c00720c */ /* 0x000fe20003f66270 */
[----:B------:R-:W-:Y:S01]  /*2320*/  VIADD R60, R152, 0x31 ;  /* 0x00000031983c7836 */ /* 0x000fe20000000000 */
[----:B------:R-:W-:-:S02]  /*2330*/  FSEL R68, R77, -INF , P2 ;  /* 0xff8000004d447808 */ /* 0x000fc40001000000 */
[----:B------:R-:W-:Y:S02]  /*2340*/  FSEL R64, R79, -INF , P3 ;  /* 0xff8000004f407808 */ /* 0x000fe40001800000 */
[----:B------:R-:W-:Y:S02]  /*2350*/  FSEL R71, R76, -INF , P6 ;  /* 0xff8000004c477808 */ /* 0x000fe40003000000 */
[----:B------:R-:W-:Y:S02]  /*2360*/  FSEL R63, R78, -INF , P1 ;  /* 0xff8000004e3f7808 */ /* 0x000fe40000800000 */
[C---:B------:R-:W-:Y:S02]  /*2370*/  ISETP.GE.AND P2, PT, R62.reuse, R149, PT ;  /* 0x000000953e00720c */ /* 0x040fe40003f46270 */
[----:B------:R-:W-:Y:S01]  /*2380*/  ISETP.GE.AND P3, PT, R62, R139, PT ;  /* 0x0000008b3e00720c */ /* 0x000fe20003f66270 */
[----:B------:R-:W-:Y:S01]  /*2390*/  VIADD R62, R152, 0x39 ;  /* 0x00000039983e7836 */ /* 0x000fe20000000000 */
[----:B------:R-:W-:-:S02]  /*23a0*/  ISETP.GE.AND P6, PT, R60, R149, PT ;  /* 0x000000953c00720c */ /* 0x000fc40003fc6270 */
[----:B------:R-:W-:Y:S02]  /*23b0*/  ISETP.GE.AND P1, PT, R60, R139, PT ;  /* 0x0000008b3c00720c */ /* 0x000fe40003f26270 */
[----:B------:R-:W-:Y:S02]  /*23c0*/  FSEL R66, R81, -INF , P6 ;  /* 0xff80000051427808 */ /* 0x000fe40003000000 */
[----:B------:R-:W-:Y:S02]  /*23d0*/  FSEL R60, R83, -INF , P1 ;  /* 0xff800000533c7808 */ /* 0x000fe40000800000 */
[-C--:B------:R-:W-:Y:S02]  /*23e0*/  ISETP.GE.AND P6, PT, R152, R149.reuse, PT ;  /* 0x000000959800720c */ /* 0x080fe40003fc6270 */
[----:B------:R-:W-:Y:S02]  /*23f0*/  ISETP.GE.AND P1, PT, R62, R149, PT ;  /* 0x000000953e00720c */ /* 0x000fe40003f26270 */
[----:B------:R-:W-:-:S02]  /*2400*/  FSEL R65, R82, -INF , P5 ;  /* 0xff80000052417808 */ /* 0x000fc40002800000 */
[----:B------:R-:W-:Y:S02]  /*2410*/  ISETP.GE.AND P5, PT, R62, R139, PT ;  /* 0x0000008b3e00720c */ /* 0x000fe40003fa6270 */
[----:B------:R-:W-:Y:S02]  /*2420*/  FSEL R73, R56, -INF , P6 ;  /* 0xff80000038497808 */ /* 0x000fe40003000000 */
[----:B------:R-:W-:Y:S02]  /*2430*/  FSEL R61, R84, -INF , P2 ;  /* 0xff800000543d7808 */ /* 0x000fe40001000000 */
[----:B------:R-:W-:Y:S01]  /*2440*/  FSEL R62, R85, -INF , P1 ;  /* 0xff800000553e7808 */ /* 0x000fe20000800000 */
[--C-:B------:R-:W-:Y:S01]  /*2450*/  FADD R56, R24, -R134.reuse ;  /* 0x8000008618387221 */ /* 0x100fe20000000000 */
[--C-:B------:R-:W-:Y:S01]  /*2460*/  FADD R59, R25, -R135.reuse ;  /* 0x80000087193b7221 */ /* 0x100fe20000000000 */
[----:B------:R-:W-:Y:S01]  /*2470*/  FADD R134, R26, -R134 ;  /* 0x800000861a867221 */ /* 0x000fe20000000000 */
[----:B------:R-:W-:Y:S01]  /*2480*/  FADD R135, R27, -R135 ;  /* 0x800000871b877221 */ /* 0x000fe20000000000 */
[----:B------:R-:W-:-:S02]  /*2490*/  FSEL R67, R80, -INF , P4 ;  /* 0xff80000050437808 */ /* 0x000fc40002000000 */
[----:B------:R-:W-:-:S04]  /*24a0*/  ISETP.GE.AND P4, PT, R152, R139, PT ;  /* 0x0000008b9800720c */ /* 0x000fc80003f86270 */
[----:B------:R-:W-:Y:S02]  /*24b0*/  FSEL R75, R58, -INF , P4 ;  /* 0xff8000003a4b7808 */ /* 0x000fe40002000000 */
[----:B------:R-:W-:Y:S01]  /*24c0*/  FSEL R58, R87, -INF , P5 ;  /* 0xff800000573a7808 */ /* 0x000fe20002800000 */
[----:B------:R-:W-:Y:S01]  /*24d0*/  FADD R79, R30, -R132 ;  /* 0x800000841e4f7221 */ /* 0x000fe20000000000 */
[--C-:B------:R-:W-:Y:S01]  /*24e0*/  FADD R83, R36, -R2.reuse ;  /* 0x8000000224537221 */ /* 0x100fe20000000000 */
[----:B------:R-:W-:Y:S01]  /*24f0*/  FADD R85, R38, -R2 ;  /* 0x8000000226557221 */ /* 0x000fe20000000000 */
[--C-:B------:R-:W-:Y:S01]  /*2500*/  FADD R37, R37, -R3.reuse ;  /* 0x8000000325257221 */ /* 0x100fe20000000000 */
[----:B------:R-:W-:Y:S01]  /*2510*/  FADD R30, R39, -R3 ;  /* 0x80000003271e7221 */ /* 0x000fe20000000000 */
[----:B------:R-:W-:Y:S01]  /*2520*/  FADD R77, R28, -R132 ;  /* 0x800000841c4d7221 */ /* 0x000fe20000000000 */
[--C-:B------:R-:W-:Y:S01]  /*2530*/  FADD R24, R29, -R133.reuse ;  /* 0x800000851d187221 */ /* 0x100fe20000000000 */
[----:B------:R-:W-:Y:S01]  /*2540*/  FADD R28, R31, -R133 ;  /* 0x800000851f1c7221 */ /* 0x000fe20000000000 */
[--C-:B------:R-:W-:Y:S01]  /*2550*/  FADD R31, R32, -R130.reuse ;  /* 0x80000082201f7221 */ /* 0x100fe20000000000 */
[----:B------:R-:W-:Y:S01]  /*2560*/  FADD R33, R33, -R131 ;  /* 0x8000008321217221 */ /* 0x000fe20000000000 */
[----:B------:R-:W-:Y:S01]  /*2570*/  FADD R81, R34, -R130 ;  /* 0x8000008222517221 */ /* 0x000fe20000000000 */
[----:B------:R-:W-:-:S02]  /*2580*/  ULOP3.LUT UR26, UR37, 0x1, URZ, 0xc, !UPT ;  /* 0x00000001251a7892 */ /* 0x000fc4000f8e0c3f */
[----:B------:R-:W-:Y:S01]  /*2590*/  USHF.L.U32 UR14, UR36, 0x1, URZ ;  /* 0x00000001240e7899 */ /* 0x000fe2000800063f */
[----:B------:R-:W-:-:S03]  /*25a0*/  FADD R35, R35, -R131 ;  /* 0x8000008323237221 */ /* 0x000fc60000000000 */
[----:B------:R-:W-:-:S04]  /*25b0*/  ULOP3.LUT UR14, UR14, 0xfffffffe, UR26, 0xe2, !UPT ;  /* 0xfffffffe0e0e7892 */ /* 0x000fc8000f8ee21a */
[----:B------:R-:W-:Y:S02]  /*25c0*/  ULEA UR16, UR14, UR20, 0x3 ;  /* 0x000000140e107291 */ /* 0x000fe4000f8e183f */
[----:B------:R-:W-:Y:S01]  /*25d0*/  ULEA UR17, UR25, UR22, 0x8 ;  /* 0x0000001619117291 */ /* 0x000fe2000f8e403f */
[----:B------:R-:W-:-:S06]  /*25e0*/  UMOV UR15, 0x80000020 ;  /* 0x80000020000f7882 */ /* 0x000fcc0000000000 */
[----:B------:R-:W-:Y:S01]  /*25f0*/  SYNCS.ARRIVE.TRANS64.A1T0 RZ, [UR16], RZ ;  /* 0x000000ffffff79a7 */ /* 0x000fe20008100010 */
[----:B--2---:R-:W-:Y:S01]  /*2600*/  FFMA R144, R57, UR18, -R144 ;  /* 0x0000001239907c23 */ /* 0x004fe20008000890 */
[----:B------:R-:W-:Y:S01]  /*2610*/  FFMA R138, R138, UR18, -R145 ;  /* 0x000000128a8a7c23 */ /* 0x000fe20008000891 */
[----:B------:R-:W-:-:S03]  /*2620*/  FFMA R146, R163, UR18, -R146 ;  /* 0x00000012a3927c23 */ /* 0x000fc60008000892 */
[----:B------:R-:W-:Y:S02]  /*2630*/  FSETP.GEU.AND P1, PT, R144, -126, PT ;  /* 0xc2fc00009000780b */ /* 0x000fe40003f2e000 */
[----:B------:R-:W-:Y:S02]  /*2640*/  FSETP.GEU.AND P6, PT, R138, -126, PT ;  /* 0xc2fc00008a00780b */ /* 0x000fe40003fce000 */
[----:B------:R-:W-:-:S09]  /*2650*/  FSETP.GEU.AND P2, PT, R146, -126, PT ;  /* 0xc2fc00009200780b */ /* 0x000fd20003f4e000 */
[----:B------:R-:W-:Y:S02]  /*2660*/  @!P1 FMUL R144, R144, 0.5 ;  /* 0x3f00000090909820 */ /* 0x000fe40000400000 */
[----:B------:R-:W-:Y:S02]  /*2670*/  @!P6 FMUL R138, R138, 0.5 ;  /* 0x3f0000008a8ae820 */ /* 0x000fe40000400000 */
[----:B------:R-:W-:Y:S01]  /*2680*/  @!P2 FMUL R146, R146, 0.5 ;  /* 0x3f0000009292a820 */ /* 0x000fe20000400000 */
[----:B------:R-:W1:Y:S08]  /*2690*/  MUFU.EX2 R26, R144 ;  /* 0x00000090001a7308 */ /* 0x000e700000000800 */
[----:B------:R-:W2:Y:S08]  /*26a0*/  MUFU.EX2 R25, R138 ;  /* 0x0000008a00197308 */ /* 0x000eb00000000800 */
[----:B------:R-:W5:Y:S01]  /*26b0*/  MUFU.EX2 R27, R146 ;  /* 0x00000092001b7308 */ /* 0x000f620000000800 */
[----:B------:R-:W-:Y:S01]  /*26c0*/  FFMA R140, R140, UR18, -R147 ;  /* 0x000000128c8c7c23 */ /* 0x000fe20008000893 */
[----:B---3--:R-:W-:Y:S01]  /*26d0*/  FFMA R126, R167, UR18, -R126 ;  /* 0x00000012a77e7c23 */ /* 0x008fe2000800087e */
[----:B------:R-:W-:Y:S01]  /*26e0*/  FFMA R127, R162, UR18, -R127 ;  /* 0x00000012a27f7c23 */ /* 0x000fe2000800087f */
[----:B----4-:R-:W-:-:S02]  /*26f0*/  FFMA R20, R169, UR18, -R20 ;  /* 0x00000012a9147c23 */ /* 0x010fc40008000814 */
[----:B------:R-:W-:Y:S01]  /*2700*/  FSETP.GEU.AND P5, PT, R140, -126, PT ;  /* 0xc2fc00008c00780b */ /* 0x000fe20003fae000 */
[----:B------:R-:W-:Y:S01]  /*2710*/  FFMA R125, R160, UR18, -R125 ;  /* 0x00000012a07d7c23 */ /* 0x000fe2000800087d */
[----:B-1----:R-:W-:Y:S01]  /*2720*/  @!P1 FMUL R26, R26, R26 ;  /* 0x0000001a1a1a9220 */ /* 0x002fe20000400000 */
[----:B--2---:R-:W-:Y:S01]  /*2730*/  @!P6 FMUL R25, R25, R25 ;  /* 0x000000191919e220 */ /* 0x004fe20000400000 */
[----:B------:R-:W-:Y:S01]  /*2740*/  FFMA R124, R165, UR18, -R124 ;  /* 0x00000012a57c7c23 */ /* 0x000fe2000800087c */
[----:B------:R-:W-:Y:S02]  /*2750*/  FSETP.GEU.AND P1, PT, R126, -126, PT ;  /* 0xc2fc00007e00780b */ /* 0x000fe40003f2e000 */
[----:B------:R-:W-:Y:S02]  /*2760*/  FSETP.GEU.AND P6, PT, R20, -126, PT ;  /* 0xc2fc00001400780b */ /* 0x000fe40003fce000 */
[----:B------:R-:W-:Y:S01]  /*2770*/  FSEL R57, R86, -INF , P3 ;  /* 0xff80000056397808 */ /* 0x000fe20001800000 */
[----:B-----5:R-:W-:Y:S01]  /*2780*/  @!P2 FMUL R27, R27, R27 ;  /* 0x0000001b1b1ba220 */ /* 0x020fe20000400000 */
[----:B------:R-:W-:-:S02]  /*2790*/  FSETP.GEU.AND P2, PT, R127, -126, PT ;  /* 0xc2fc00007f00780b */ /* 0x000fc40003f4e000 */
[----:B------:R-:W-:Y:S02]  /*27a0*/  FSETP.GEU.AND P3, PT, R125, -126, PT ;  /* 0xc2fc00007d00780b */ /* 0x000fe40003f6e000 */
[----:B------:R-:W-:Y:S01]  /*27b0*/  FSETP.GEU.AND P4, PT, R124, -126, PT ;  /* 0xc2fc00007c00780b */ /* 0x000fe20003f8e000 */
[----:B------:R-:W-:Y:S02]  /*27c0*/  @!P5 FMUL R140, R140, 0.5 ;  /* 0x3f0000008c8cd820 */ /* 0x000fe40000400000 */
[----:B------:R-:W-:Y:S02]  /*27d0*/  @!P1 FMUL R126, R126, 0.5 ;  /* 0x3f0000007e7e9820 */ /* 0x000fe40000400000 */
[----:B------:R-:W-:Y:S02]  /*27e0*/  @!P6 FMUL R20, R20, 0.5 ;  /* 0x3f0000001414e820 */ /* 0x000fe40000400000 */
[----:B------:R-:W1:Y:S02]  /*27f0*/  MUFU.EX2 R140, R140 ;  /* 0x0000008c008c7308 */ /* 0x000e640000000800 */
[----:B------:R-:W-:-:S02]  /*2800*/  @!P2 FMUL R127, R127, 0.5 ;  /* 0x3f0000007f7fa820 */ /* 0x000fc40000400000 */
[----:B------:R-:W-:Y:S02]  /*2810*/  @!P3 FMUL R125, R125, 0.5 ;  /* 0x3f0000007d7db820 */ /* 0x000fe40000400000 */
[----:B------:R-:W-:Y:S02]  /*2820*/  @!P4 FMUL R124, R124, 0.5 ;  /* 0x3f0000007c7cc820 */ /* 0x000fe40000400000 */
[----:B------:R-:W2:Y:S08]  /*2830*/  MUFU.EX2 R126, R126 ;  /* 0x0000007e007e7308 */ /* 0x000eb00000000800 */
[----:B------:R-:W3:Y:S08]  /*2840*/  MUFU.EX2 R127, R127 ;  /* 0x0000007f007f7308 */ /* 0x000ef00000000800 */
[----:B------:R-:W4:Y:S08]  /*2850*/  MUFU.EX2 R20, R20 ;  /* 0x0000001400147308 */ /* 0x000f300000000800 */
[----:B------:R-:W5:Y:S01]  /*2860*/  MUFU.EX2 R125, R125 ;  /* 0x0000007d007d7308 */ /* 0x000f620000000800 */
[----:B------:R-:W-:Y:S01]  /*2870*/  FMUL R2, R26, UR19 ;  /* 0x000000131a027c20 */ /* 0x000fe20008400000 */
[----:B------:R-:W-:-:S06]  /*2880*/  FMUL R3, R25, UR19 ;  /* 0x0000001319037c20 */ /* 0x000fcc0008400000 */
[----:B------:R-:W5:Y:S01]  /*2890*/  MUFU.EX2 R124, R124 ;  /* 0x0000007c007c7308 */ /* 0x000f620000000800 */
[----:B-1----:R-:W-:Y:S01]  /*28a0*/  @!P5 FMUL R140, R140, R140 ;  /* 0x0000008c8c8cd220 */ /* 0x002fe20000400000 */
[----:B------:R-:W-:Y:S01]  /*28b0*/  FFMA R75, R75, UR18, -R122 ;  /* 0x000000124b4b7c23 */ /* 0x000fe2000800087a */
[----:B------:R-:W-:Y:S01]  /*28c0*/  FFMA R73, R73, UR18, -R120 ;  /* 0x0000001249497c23 */ /* 0x000fe20008000878 */
[----:B------:R-:W-:Y:S01]  /*28d0*/  FFMA R0, R0, UR18, -R121 ;  /* 0x0000001200007c23 */ /* 0x000fe20008000879 */
[----:B------:R-:W-:Y:S01]  /*28e0*/  FMUL R77, R2, R77 ;  /* 0x0000004d024d7220 */ /* 0x000fe20000400000 */
[----:B------:R-:W-:Y:S01]  /*28f0*/  FMUL R24, R3, R24 ;  /* 0x0000001803187220 */ /* 0x000fe20000400000 */
[----:B------:R-:W-:Y:S01]  /*2900*/  FFMA R123, R136, UR18, -R123 ;  /* 0x00000012887b7c23 */ /* 0x000fe2000800087b */
[----:B------:R-:W-:Y:S01]  /*2910*/  FMUL R2, R27, UR19 ;  /* 0x000000131b027c20 */ /* 0x000fe20008400000 */
[----:B------:R-:W-:Y:S01]  /*2920*/  FMUL R3, R140, UR19 ;  /* 0x000000138c037c20 */ /* 0x000fe20008400000 */
[----:B--2---:R-:W-:Y:S01]  /*2930*/  @!P1 FMUL R126, R126, R126 ;  /* 0x0000007e7e7e9220 */ /* 0x004fe20000400000 */
[----:B---3--:R-:W-:Y:S01]  /*2940*/  @!P2 FMUL R127, R127, R127 ;  /* 0x0000007f7f7fa220 */ /* 0x008fe20000400000 */
[----:B----4-:R-:W-:Y:S01]  /*2950*/  @!P6 FMUL R20, R20, R20 ;  /* 0x000000141414e220 */ /* 0x010fe20000400000 */
[----:B------:R-:W-:Y:S01]  /*2960*/  FSETP.GEU.AND P1, PT, R75, -126, PT ;  /* 0xc2fc00004b00780b */ /* 0x000fe20003f2e000 */
[----:B------:R-:W-:Y:S01]  /*2970*/  FFMA R164, R164, UR18, -R21 ;  /* 0x00000012a4a47c23 */ /* 0x000fe20008000815 */
[----:B------:R-:W-:Y:S01]  /*2980*/  FSETP.GEU.AND P2, PT, R73, -126, PT ;  /* 0xc2fc00004900780b */ /* 0x000fe20003f4e000 */
[----:B-----5:R-:W-:Y:S01]  /*2990*/  @!P3 FMUL R125, R125, R125 ;  /* 0x0000007d7d7db220 */ /* 0x020fe20000400000 */
[----:B------:R-:W-:Y:S01]  /*29a0*/  FSETP.GEU.AND P6, PT, R0, -126, PT ;  /* 0xc2fc00000000780b */ /* 0x000fe20003fce000 */
[----:B------:R-:W-:Y:S01]  /*29b0*/  FMUL R2, R2, R79 ;  /* 0x0000004f02027220 */ /* 0x000fe20000400000 */
[----:B------:R-:W-:Y:S01]  /*29c0*/  FMUL R21, R3, R28 ;  /* 0x0000001c03157220 */ /* 0x000fe20000400000 */
[----:B------:R-:W-:Y:S01]  /*29d0*/  FSETP.GEU.AND P3, PT, R123, -126, PT ;  /* 0xc2fc00007b00780b */ /* 0x000fe20003f6e000 */
[----:B------:R-:W-:-:S03]  /*29e0*/  @!P4 FMUL R124, R124, R124 ;  /* 0x0000007c7c7cc220 */ /* 0x000fc60000400000 */
[----:B------:R-:W-:Y:S01]  /*29f0*/  F2FP.F16.F32.PACK_AB R21, R21, R2 ;  /* 0x000000021515723e */ /* 0x000fe200000000ff */
[----:B------:R-:W-:Y:S01]  /*2a00*/  FMUL R2, R124, UR19 ;  /* 0x000000137c027c20 */ /* 0x000fe20008400000 */
[----:B------:R-:W-:Y:S02]  /*2a10*/  @!P1 FMUL R75, R75, 0.5 ;  /* 0x3f0000004b4b9820 */ /* 0x000fe40000400000 */
[----:B------:R-:W-:Y:S01]  /*2a20*/  @!P2 FMUL R73, R73, 0.5 ;  /* 0x3f0000004949a820 */ /* 0x000fe20000400000 */
[----:B------:R-:W-:Y:S01]  /*2a30*/  FMUL R31, R2, R31 ;  /* 0x0000001f021f7220 */ /* 0x000fe20000400000 */
[----:B------:R-:W-:Y:S01]  /*2a40*/  FMUL R2, R125, UR19 ;  /* 0x000000137d027c20 */ /* 0x000fe20008400000 */
[----:B------:R-:W-:Y:S02]  /*2a50*/  @!P6 FMUL R0, R0, 0.5 ;  /* 0x3f0000000000e820 */ /* 0x000fe40000400000 */
[----:B------:R-:W-:Y:S01]  /*2a60*/  @!P3 FMUL R123, R123, 0.5 ;  /* 0x3f0000007b7bb820 */ /* 0x000fe20000400000 */
[----:B------:R-:W-:Y:S01]  /*2a70*/  FMUL R28, R2, R33 ;  /* 0x00000021021c7220 */ /* 0x000fe20000400000 */
[----:B------:R-:W1:Y:S01]  /*2a80*/  MUFU.EX2 R75, R75 ;  /* 0x0000004b004b7308 */ /* 0x000e620000000800 */
[----:B------:R-:W-:-:S07]  /*2a90*/  F2FP.F16.F32.PACK_AB R3, R24, R77 ;  /* 0x0000004d1803723e */ /* 0x000fce00000000ff */
[----:B------:R-:W2:Y:S01]  /*2aa0*/  MUFU.EX2 R2, R123 ;  /* 0x0000007b00027308 */ /* 0x000ea20000000800 */
[----:B------:R-:W-:-:S07]  /*2ab0*/  FMUL R24, R126, UR19 ;  /* 0x000000137e187c20 */ /* 0x000fce0008400000 */
[----:B------:R-:W3:Y:S08]  /*2ac0*/  MUFU.EX2 R73, R73 ;  /* 0x0000004900497308 */ /* 0x000ef00000000800 */
[----:B------:R-:W4:Y:S01]  /*2ad0*/  MUFU.EX2 R0, R0 ;  /* 0x0000000000007308 */ /* 0x000f220000000800 */
[----:B------:R-:W-:Y:S01]  /*2ae0*/  FSETP.GEU.AND P4, PT, R164, -126, PT ;  /* 0xc2fc0000a400780b */ /* 0x000fe20003f8e000 */
[----:B------:R-:W-:Y:S01]  /*2af0*/  FMUL R33, R24, R81 ;  /* 0x0000005118217220 */ /* 0x000fe20000400000 */
[----:B------:R-:W-:Y:S01]  /*2b00*/  FMUL R24, R127, UR19 ;  /* 0x000000137f187c20 */ /* 0x000fe20008400000 */
[----:B-1----:R-:W-:Y:S01]  /*2b10*/  @!P1 FMUL R75, R75, R75 ;  /* 0x0000004b4b4b9220 */ /* 0x002fe20000400000 */
[----:B--2---:R-:W-:-:S02]  /*2b20*/  @!P3 FMUL R2, R2, R2 ;  /* 0x000000020202b220 */ /* 0x004fc40000400000 */
[----:B------:R-:W-:Y:S01]  /*2b30*/  FMUL R32, R24, R35 ;  /* 0x0000002318207220 */ /* 0x000fe20000400000 */
[----:B------:R-:W-:Y:S01]  /*2b40*/  FMUL R24, R20, UR19 ;  /* 0x0000001314187c20 */ /* 0x000fe20008400000 */
[----:B---3--:R-:W-:Y:S01]  /*2b50*/  @!P2 FMUL R73, R73, R73 ;  /* 0x000000494949a220 */ /* 0x008fe20000400000 */
[----:B------:R-:W-:Y:S02]  /*2b60*/  F2FP.F16.F32.PACK_AB R26, R25, R26 ;  /* 0x0000001a191a723e */ /* 0x000fe400000000ff */
[----:B------:R-:W-:Y:S01]  /*2b70*/  FMUL R35, R24, R83 ;  /* 0x0000005318237220 */ /* 0x000fe20000400000 */
[----:B----4-:R-:W-:Y:S01]  /*2b80*/  @!P6 FMUL R0, R0, R0 ;  /* 0x000000000000e220 */ /* 0x010fe20000400000 */
[----:B------:R-:W-:Y:S01]  /*2b90*/  @!P4 FMUL R164, R164, 0.5 ;  /* 0x3f000000a4a4c820 */ /* 0x000fe20000400000 */
[----:B------:R-:W-:Y:S02]  /*2ba0*/  F2FP.F16.F32.PACK_AB R27, R140, R27 ;  /* 0x0000001b8c1b723e */ /* 0x000fe400000000ff */
[----:B------:R-:W-:-:S02]  /*2bb0*/  F2FP.F16.F32.PACK_AB R25, R2, R75 ;  /* 0x0000004b0219723e */ /* 0x000fc400000000ff */
[----:B------:R-:W-:Y:S01]  /*2bc0*/  F2FP.F16.F32.PACK_AB R24, R0, R73 ;  /* 0x000000490018723e */ /* 0x000fe200000000ff */
[----:B------:R-:W1:Y:S03]  /*2bd0*/  MUFU.EX2 R29, R164 ;  /* 0x000000a4001d7308 */ /* 0x000e660000000800 */
[----:B------:R-:W-:Y:S01]  /*2be0*/  WARPGROUP.ARRIVE ;  /* 0x00000000000079c5 */ /* 0x000fe20000000000 */
[----:B------:R-:W-:-:S05]  /*2bf0*/  UMOV UR14, UR17 ;  /* 0x00000011000e7c82 */ /* 0x000fca0008000000 */
[----:B------:R-:W-:Y:S01]  /*2c00*/  HGMMA.64x32x16.F32 R88, R24, gdesc[UR12].tnspB, R88, gsb0 ;  /* 0x4060000c18587df0 */ /* 0x000fe20008000858 */
[----:B------:R-:W-:Y:S01]  /*2c10*/  FFMA R22, R171, UR18, -R22 ;  /* 0x00000012ab167c23 */ /* 0x000fe20008000816 */
[----:B------:R-:W-:-:S04]  /*2c20*/  FFMA R23, R70, UR18, -R23 ;  /* 0x0000001246177c23 */ /* 0x000fc80008000817 */
[----:B------:R-:W-:Y:S01]  /*2c30*/  FSETP.GEU.AND P5, PT, R22, -126, PT ;  /* 0xc2fc00001600780b */ /* 0x000fe20003fae000 */
[----:B-1----:R-:W-:Y:S01]  /*2c40*/  @!P4 FMUL R29, R29, R29 ;  /* 0x0000001d1d1dc220 */ /* 0x002fe20000400000 */
[----:B------:R-:W-:Y:S01]  /*2c50*/  FSETP.GEU.AND P4, PT, R23, -126, PT ;  /* 0xc2fc00001700780b */ /* 0x000fe20003f8e000 */
[----:B------:R-:W-:Y:S01]  /*2c60*/  FFMA R16, R161, UR18, -R16 ;  /* 0x00000012a1107c23 */ /* 0x000fe20008000810 */
[----:B------:R-:W-:Y:S01]  /*2c70*/  FFMA R17, R74, UR18, -R17 ;  /* 0x000000124a117c23 */ /* 0x000fe20008000811 */
[----:B------:R-:W-:-:S03]  /*2c80*/  FFMA R18, R69, UR18, -R18 ;  /* 0x0000001245127c23 */ /* 0x000fc60008000812 */
[----:B------:R-:W-:Y:S02]  /*2c90*/  FSETP.GEU.AND P1, PT, R16, -126, PT ;  /* 0xc2fc00001000780b */ /* 0x000fe40003f2e000 */
[----:B------:R-:W-:-:S03]  /*2ca0*/  FSETP.GEU.AND P3, PT, R17, -126, PT ;  /* 0xc2fc00001100780b */ /* 0x000fc60003f6e000 */
[----:B------:R-:W-:Y:S01]  /*2cb0*/  @!P5 FMUL R22, R22, 0.5 ;  /* 0x3f0000001616d820 */ /* 0x000fe20000400000 */
[----:B------:R-:W-:Y:S01]  /*2cc0*/  FSETP.GEU.AND P2, PT, R18, -126, PT ;  /* 0xc2fc00001200780b */ /* 0x000fe20003f4e000 */
[----:B------:R-:W-:-:S04]  /*2cd0*/  @!P4 FMUL R23, R23, 0.5 ;  /* 0x3f0000001717c820 */ /* 0x000fc80000400000 */
[----:B------:R-:W1:Y:S02]  /*2ce0*/  MUFU.EX2 R22, R22 ;  /* 0x0000001600167308 */ /* 0x000e640000000800 */
[----:B------:R-:W-:-:S06]  /*2cf0*/  @!P1 FMUL R16, R16, 0.5 ;  /* 0x3f00000010109820 */ /* 0x000fcc0000400000 */
[----:B------:R-:W2:Y:S01]  /*2d00*/  MUFU.EX2 R23, R23 ;  /* 0x0000001700177308 */ /* 0x000ea20000000800 */
[----:B------:R-:W-:Y:S01]  /*2d10*/  @!P3 FMUL R17, R17, 0.5 ;  /* 0x3f0000001111b820 */ /* 0x000fe20000400000 */
[----:B------:R-:W-:-:S06]  /*2d20*/  @!P2 FMUL R18, R18, 0.5 ;  /* 0x3f0000001212a820 */ /* 0x000fcc0000400000 */
[----:B------:R-:W3:Y:S01]  /*2d30*/  MUFU.EX2 R16, R16 ;  /* 0x0000001000107308 */ /* 0x000ee20000000800 */
[----:B-1----:R-:W-:-:S07]  /*2d40*/  @!P5 FMUL R22, R22, R22 ;  /* 0x000000161616d220 */ /* 0x002fce0000400000 */
[----:B------:R-:W1:Y:S01]  /*2d50*/  MUFU.EX2 R17, R17 ;  /* 0x0000001100117308 */ /* 0x000e620000000800 */
[----:B--2---:R-:W-:Y:S01]  /*2d60*/  @!P4 FMUL R23, R23, R23 ;  /* 0x000000171717c220 */ /* 0x004fe20000400000 */
[----:B------:R-:W-:-:S06]  /*2d70*/  WARPGROUP.DEPBAR.LE gsb0, 0x0 ;  /* 0x00008000000079c5 */ /* 0x000fcc0000010000 */
[----:B------:R-:W2:Y:S01]  /*2d80*/  MUFU.EX2 R18, R18 ;  /* 0x0000001200127308 */ /* 0x000ea20000000800 */
[----:B------:R-:W-:Y:S01]  /*2d90*/  FMUL R24, R22, UR19 ;  /* 0x0000001316187c20 */ /* 0x000fe20008400000 */
[----:B------:R-:W-:Y:S01]  /*2da0*/  FMUL R25, R23, UR19 ;  /* 0x0000001317197c20 */ /* 0x000fe20008400000 */
[----:B------:R-:W-:Y:S01]  /*2db0*/  F2FP.F16.F32.PACK_AB R31, R28, R31 ;  /* 0x0000001f1c1f723e */ /* 0x000fe200000000ff */
[----:B------:R-:W-:Y:S01]  /*2dc0*/  FMUL R28, R29, UR19 ;  /* 0x000000131d1c7c20 */ /* 0x000fe20008400000 */
[----:B------:R-:W-:Y:S01]  /*2dd0*/  FMUL R24, R24, R85 ;  /* 0x0000005518187220 */ /* 0x000fe20000400000 */
[----:B------:R-:W-:Y:S01]  /*2de0*/  FMUL R25, R25, R30 ;  /* 0x0000001e19197220 */ /* 0x000fe20000400000 */
[----:B---3--:R-:W-:Y:S01]  /*2df0*/  @!P1 FMUL R16, R16, R16 ;  /* 0x0000001010109220 */ /* 0x008fe20000400000 */
[----:B------:R-:W-:Y:S01]  /*2e00*/  FMUL R28, R28, R37 ;  /* 0x000000251c1c7220 */ /* 0x000fe20000400000 */
[----:B------:R-:W-:Y:S02]  /*2e10*/  FADD R39, R40, -R128 ;  /* 0x8000008028277221 */ /* 0x000fe40000000000 */
[----:B------:R-:W-:Y:S01]  /*2e20*/  F2FP.F16.F32.PACK_AB R37, R25, R24 ;  /* 0x000000181925723e */ /* 0x000fe200000000ff */
[----:B------:R-:W-:Y:S01]  /*2e30*/  FMUL R24, R16, UR19 ;  /* 0x0000001310187c20 */ /* 0x000fe20008400000 */
[----:B-1----:R-:W-:Y:S01]  /*2e40*/  @!P3 FMUL R17, R17, R17 ;  /* 0x000000111111b220 */ /* 0x002fe20000400000 */
[----:B--2---:R-:W-:-:S02]  /*2e50*/  @!P2 FMUL R18, R18, R18 ;  /* 0x000000121212a220 */ /* 0x004fc40000400000 */
[----:B------:R-:W-:Y:S01]  /*2e60*/  FMUL R39, R24, R39 ;  /* 0x0000002718277220 */ /* 0x000fe20000400000 */
[----:B------:R-:W-:Y:S01]  /*2e70*/  FADD R42, R42, -R128 ;  /* 0x800000802a2a7221 */ /* 0x000fe20000000000 */
[----:B------:R-:W-:Y:S01]  /*2e80*/  FADD R41, R41, -R129 ;  /* 0x8000008129297221 */ /* 0x000fe20000000000 */
[----:B------:R-:W-:Y:S01]  /*2e90*/  FMUL R24, R17, UR19 ;  /* 0x0000001311187c20 */ /* 0x000fe20008400000 */
[----:B------:R-:W-:Y:S01]  /*2ea0*/  FMUL R25, R18, UR19 ;  /* 0x0000001312197c20 */ /* 0x000fe20008400000 */
[----:B------:R-:W-:Y:S02]  /*2eb0*/  F2FP.F16.F32.PACK_AB R35, R28, R35 ;  /* 0x000000231c23723e */ /* 0x000fe400000000ff */
[----:B------:R-:W-:Y:S01]  /*2ec0*/  FMUL R28, R24, R41 ;  /* 0x00000029181c7220 */ /* 0x000fe20000400000 */
[----:B------:R-:W-:Y:S01]  /*2ed0*/  FMUL R42, R25, R42 ;  /* 0x0000002a192a7220 */ /* 0x000fe20000400000 */
[----:B------:R-:W-:Y:S01]  /*2ee0*/  F2FP.F16.F32.PACK_AB R24, R125, R124 ;  /* 0x0000007c7d18723e */ /* 0x000fe200000000ff */
[----:B------:R-:W-:Y:S01]  /*2ef0*/  UIADD3 UR14, UR17, 0x40, URZ ;  /* 0x00000040110e7890 */ /* 0x000fe2000fffe03f */
[----:B------:R-:W-:-:S02]  /*2f00*/  F2FP.F16.F32.PACK_AB R25, R127, R126 ;  /* 0x0000007e7f19723e */ /* 0x000fc400000000ff */
[----:B------:R-:W-:Y:S02]  /*2f10*/  F2FP.F16.F32.PACK_AB R26, R29, R20 ;  /* 0x000000141d1a723e */ /* 0x000fe400000000ff */
[----:B------:R-:W-:Y:S01]  /*2f20*/  F2FP.F16.F32.PACK_AB R27, R23, R22 ;  /* 0x00000016171b723e */ /* 0x000fe200000000ff */
[----:B------:R-:W-:-:S03]  /*2f30*/  FFMA R19, R72, UR18, -R19 ;  /* 0x0000001248137c23 */ /* 0x000fc60008000813 */
[----:B------:R-:W-:Y:S01]  /*2f40*/  WARPGROUP.ARRIVE ;  /* 0x00000000000079c5 */ /* 0x000fe20000000000 */
[----:B------:R-:W-:Y:S01]  /*2f50*/  UMOV UR15, 0x80000020 ;  /* 0x80000020000f7882 */ /* 0x000fe20000000000 */
[----:B------:R-:W-:-:S04]  /*2f60*/  FSETP.GEU.AND P6, PT, R19, -126, PT ;  /* 0xc2fc00001300780b */ /* 0x000fc80003fce000 */
[----:B------:R-:W-:Y:S01]  /*2f70*/  HGMMA.64x32x16.F32 R88, R24, gdesc[UR12].tnspB, R88, gsb0 ;  /* 0x4060000c18587df0 */ /* 0x000fe20008000858 */
[----:B------:R-:W-:Y:S01]  /*2f80*/  FFMA R8, R67, UR18, -R8 ;  /* 0x0000001243087c23 */ /* 0x000fe20008000808 */
[----:B------:R-:W-:Y:S01]  /*2f90*/  FFMA R4, R71, UR18, -R4 ;  /* 0x0000001247047c23 */ /* 0x000fe20008000804 */
[----:B------:R-:W-:Y:S01]  /*2fa0*/  FFMA R5, R68, UR18, -R5 ;  /* 0x0000001244057c23 */ /* 0x000fe20008000805 */
[----:B------:R-:W-:Y:S01]  /*2fb0*/  FFMA R6, R63, UR18, -R6 ;  /* 0x000000123f067c23 */ /* 0x000fe20008000806 */
[----:B------:R-:W-:Y:S01]  /*2fc0*/  FFMA R7, R64, UR18, -R7 ;  /* 0x0000001240077c23 */ /* 0x000fe20008000807 */
[----:B------:R-:W-:Y:S02]  /*2fd0*/  FSETP.GEU.AND P2, PT, R8, -126, PT ;  /* 0xc2fc00000800780b */ /* 0x000fe40003f4e000 */
[----:B------:R-:W-:Y:S01]  /*2fe0*/  FSETP.GEU.AND P5, PT, R4, -126, PT ;  /* 0xc2fc00000400780b */ /* 0x000fe20003fae000 */
[----:B------:R-:W-:Y:S01]  /*2ff0*/  @!P6 FMUL R19, R19, 0.5 ;  /* 0x3f0000001313e820 */ /* 0x000fe20000400000 */
[----:B------:R-:W-:-:S02]  /*3000*/  FSETP.GEU.AND P4, PT, R5, -126, PT ;  /* 0xc2fc00000500780b */ /* 0x000fc40003f8e000 */
[----:B------:R-:W-:Y:S02]  /*3010*/  FSETP.GEU.AND P1, PT, R6, -126, PT ;  /* 0xc2fc00000600780b */ /* 0x000fe40003f2e000 */
[----:B------:R-:W-:Y:S01]  /*3020*/  FSETP.GEU.AND P3, PT, R7, -126, PT ;  /* 0xc2fc00000700780b */ /* 0x000fe20003f6e000 */
[----:B------:R-:W1:Y:S04]  /*3030*/  MUFU.EX2 R19, R19 ;  /* 0x0000001300137308 */ /* 0x000e680000000800 */
[----:B------:R-:W-:Y:S02]  /*3040*/  @!P2 FMUL R8, R8, 0.5 ;  /* 0x3f0000000808a820 */ /* 0x000fe40000400000 */
[----:B------:R-:W-:Y:S02]  /*3050*/  @!P5 FMUL R4, R4, 0.5 ;  /* 0x3f0000000404d820 */ /* 0x000fe40000400000 */
[----:B------:R-:W-:-:S02]  /*3060*/  @!P4 FMUL R5, R5, 0.5 ;  /* 0x3f0000000505c820 */ /* 0x000fc40000400000 */
[----:B------:R-:W-:Y:S02]  /*3070*/  @!P1 FMUL R6, R6, 0.5 ;  /* 0x3f00000006069820 */ /* 0x000fe40000400000 */
[----:B------:R-:W-:Y:S01]  /*3080*/  @!P3 FMUL R7, R7, 0.5 ;  /* 0x3f0000000707b820 */ /* 0x000fe20000400000 */
[----:B------:R-:W2:Y:S01]  /*3090*/  MUFU.EX2 R8, R8 ;  /* 0x0000000800087308 */ /* 0x000ea20000000800 */
[----:B------:R-:W-:Y:S01]  /*30a0*/  FFMA R9, R66, UR18, -R9 ;  /* 0x0000001242097c23 */ /* 0x000fe20008000809 */
[----:B-1----:R-:W-:-:S06]  /*30b0*/  @!P6 FMUL R19, R19, R19 ;  /* 0x000000131313e220 */ /* 0x002fcc0000400000 */
[----:B------:R-:W1:Y:S01]  /*30c0*/  MUFU.EX2 R4, R4 ;  /* 0x0000000400047308 */ /* 0x000e620000000800 */
[----:B------:R-:W-:-:S07]  /*30d0*/  FSETP.GEU.AND P6, PT, R9, -126, PT ;  /* 0xc2fc00000900780b */ /* 0x000fce0003fce000 */
[----:B------:R-:W3:Y:S08]  /*30e0*/  MUFU.EX2 R5, R5 ;  /* 0x0000000500057308 */ /* 0x000ef00000000800 */
[----:B------:R-:W4:Y:S08]  /*30f0*/  MUFU.EX2 R6, R6 ;  /* 0x0000000600067308 */ /* 0x000f300000000800 */
[----:B------:R-:W5:Y:S01]  /*3100*/  MUFU.EX2 R7, R7 ;  /* 0x0000000700077308 */ /* 0x000f620000000800 */
[----:B--2---:R-:W-:Y:S01]  /*3110*/  @!P2 FMUL R8, R8, R8 ;  /* 0x000000080808a220 */ /* 0x004fe20000400000 */
[----:B------:R-:W-:-:S02]  /*3120*/  WARPGROUP.DEPBAR.LE gsb0, 0x0 ;  /* 0x00008000000079c5 */ /* 0x000fc40000010000 */
[----:B------:R-:W-:Y:S01]  /*3130*/  FADD R48, R48, -R156 ;  /* 0x8000009c30307221 */ /* 0x000fe20000000000 */
[----:B-1----:R-:W-:Y:S01]  /*3140*/  @!P5 FMUL R4, R4, R4 ;  /* 0x000000040404d220 */ /* 0x002fe20000400000 */
[----:B---3--:R-:W-:Y:S01]  /*3150*/  @!P4 FMUL R5, R5, R5 ;  /* 0x000000050505c220 */ /* 0x008fe20000400000 */
[----:B------:R-:W-:Y:S01]  /*3160*/  FMUL R25, R8, UR19 ;  /* 0x0000001308197c20 */ /* 0x000fe20008400000 */
[----:B------:R-:W-:Y:S01]  /*3170*/  @!P6 FMUL R9, R9, 0.5 ;  /* 0x3f0000000909e820 */ /* 0x000fe20000400000 */
[----:B----4-:R-:W-:Y:S01]  /*3180*/  @!P1 FMUL R6, R6, R6 ;  /* 0x0000000606069220 */ /* 0x010fe20000400000 */
[----:B------:R-:W-:Y:S01]  /*3190*/  F2FP.F16.F32.PACK_AB R29, R28, R39 ;  /* 0x000000271c1d723e */ /* 0x000fe200000000ff */
[----:B------:R-:W-:Y:S01]  /*31a0*/  FMUL R39, R25, R48 ;  /* 0x0000003019277220 */ /* 0x000fe20000400000 */
[----:B------:R-:W-:Y:S01]  /*31b0*/  F2FP.F16.F32.PACK_AB R24, R17, R16 ;  /* 0x000000101118723e */ /* 0x000fe200000000ff */
[----:B-----5:R-:W-:Y:S01]  /*31c0*/  @!P3 FMUL R7, R7, R7 ;  /* 0x000000070707b220 */ /* 0x020fe20000400000 */
[----:B------:R-:W-:Y:S01]  /*31d0*/  F2FP.F16.F32.PACK_AB R25, R19, R18 ;  /* 0x000000121319723e */ /* 0x000fe200000000ff */
[----:B------:R-:W-:Y:S01]  /*31e0*/  UIADD3 UR14, UR17, 0x80, URZ ;  /* 0x00000080110e7890 */ /* 0x000fe2000fffe03f */
[----:B------:R-:W-:-:S02]  /*31f0*/  F2FP.F16.F32.PACK_AB R26, R5, R4 ;  /* 0x00000004051a723e */ /* 0x000fc400000000ff */
[----:B------:R-:W-:Y:S01]  /*3200*/  F2FP.F16.F32.PACK_AB R27, R7, R6 ;  /* 0x00000006071b723e */ /* 0x000fe200000000ff */
[----:B------:R-:W1:Y:S03]  /*3210*/  MUFU.EX2 R9, R9 ;  /* 0x0000000900097308 */ /* 0x000e660000000800 */
[----:B------:R-:W-:Y:S01]  /*3220*/  WARPGROUP.ARRIVE ;  /* 0x00000000000079c5 */ /* 0x000fe20000000000 */
[----:B------:R-:W-:-:S05]  /*3230*/  UMOV UR15, 0x80000020 ;  /* 0x80000020000f7882 */ /* 0x000fca0000000000 */
[----:B------:R-:W-:Y:S01]  /*3240*/  HGMMA.64x32x16.F32 R88, R24, gdesc[UR12].tnspB, R88, gsb0 ;  /* 0x4060000c18587df0 */ /* 0x000fe20008000858 */
[----:B------:R-:W-:Y:S01]  /*3250*/  FFMA R10, R65, UR18, -R10 ;  /* 0x00000012410a7c23 */ /* 0x000fe2000800080a */
[----:B------:R-:W-:Y:S01]  /*3260*/  FFMA R11, R60, UR18, -R11 ;  /* 0x000000123c0b7c23 */ /* 0x000fe2000800080b */
[----:B------:R-:W-:Y:S01]  /*3270*/  FFMA R12, R61, UR18, -R12 ;  /* 0x000000123d0c7c23 */ /* 0x000fe2000800080c */
[----:B------:R-:W-:Y:S01]  /*3280*/  FFMA R13, R62, UR18, -R13 ;  /* 0x000000123e0d7c23 */ /* 0x000fe2000800080d */
[----:B------:R-:W-:Y:S01]  /*3290*/  FFMA R14, R57, UR18, -R14 ;  /* 0x00000012390e7c23 */ /* 0x000fe2000800080e */
[----:B------:R-:W-:Y:S01]  /*32a0*/  FFMA R15, R58, UR18, -R15 ;  /* 0x000000123a0f7c23 */ /* 0x000fe2000800080f */
[----:B------:R-:W-:Y:S01]  /*32b0*/  FSETP.GEU.AND P5, PT, R10, -126, PT ;  /* 0xc2fc00000a00780b */ /* 0x000fe20003fae000 */
[----:B-1----:R-:W-:Y:S01]  /*32c0*/  @!P6 FMUL R9, R9, R9 ;  /* 0x000000090909e220 */ /* 0x002fe20000400000 */
[----:B------:R-:W-:Y:S02]  /*32d0*/  FSETP.GEU.AND P4, PT, R11, -126, PT ;  /* 0xc2fc00000b00780b */ /* 0x000fe40003f8e000 */
[----:B------:R-:W-:-:S02]  /*32e0*/  FSETP.GEU.AND P1, PT, R12, -126, PT ;  /* 0xc2fc00000c00780b */ /* 0x000fc40003f2e000 */
[----:B------:R-:W-:Y:S02]  /*32f0*/  FSETP.GEU.AND P3, PT, R13, -126, PT ;  /* 0xc2fc00000d00780b */ /* 0x000fe40003f6e000 */
[----:B------:R-:W-:Y:S02]  /*3300*/  FSETP.GEU.AND P2, PT, R14, -126, PT ;  /* 0xc2fc00000e00780b */ /* 0x000fe40003f4e000 */
[----:B------:R-:W-:-:S03]  /*3310*/  FSETP.GEU.AND P6, PT, R15, -126, PT ;  /* 0xc2fc00000f00780b */ /* 0x000fc60003fce000 */
[----:B------:R-:W-:Y:S02]  /*3320*/  @!P5 FMUL R10, R10, 0.5 ;  /* 0x3f0000000a0ad820 */ /* 0x000fe40000400000 */
[----:B------:R-:W-:Y:S02]  /*3330*/  @!P4 FMUL R11, R11, 0.5 ;  /* 0x3f0000000b0bc820 */ /* 0x000fe40000400000 */
[----:B------:R-:W-:Y:S02]  /*3340*/  @!P1 FMUL R12, R12, 0.5 ;  /* 0x3f0000000c0c9820 */ /* 0x000fe40000400000 */
[----:B------:R-:W-:Y:S02]  /*3350*/  @!P3 FMUL R13, R13, 0.5 ;  /* 0x3f0000000d0db820 */ /* 0x000fe40000400000 */
[----:B------:R-:W-:Y:S02]  /*3360*/  @!P2 FMUL R14, R14, 0.5 ;  /* 0x3f0000000e0ea820 */ /* 0x000fe40000400000 */
[----:B------:R-:W-:Y:S01]  /*3370*/  @!P6 FMUL R15, R15, 0.5 ;  /* 0x3f0000000f0fe820 */ /* 0x000fe20000400000 */
[----:B------:R-:W1:Y:S08]  /*3380*/  MUFU.EX2 R10, R10 ;  /* 0x0000000a000a7308 */ /* 0x000e700000000800 */
[----:B------:R-:W2:Y:S08]  /*3390*/  MUFU.EX2 R11, R11 ;  /* 0x0000000b000b7308 */ /* 0x000eb00000000800 */
[----:B------:R-:W3:Y:S08]  /*33a0*/  MUFU.EX2 R12, R12 ;  /* 0x0000000c000c7308 */ /* 0x000ef00000000800 */
[----:B------:R-:W4:Y:S08]  /*33b0*/  MUFU.EX2 R13, R13 ;  /* 0x0000000d000d7308 */ /* 0x000f300000000800 */
[----:B------:R-:W5:Y:S08]  /*33c0*/  MUFU.EX2 R14, R14 ;  /* 0x0000000e000e7308 */ /* 0x000f700000000800 */
[----:B------:R-:W5:Y:S01]  /*33d0*/  MUFU.EX2 R15, R15 ;  /* 0x0000000f000f7308 */ /* 0x000f620000000800 */
[----:B-1----:R-:W-:Y:S01]  /*33e0*/  @!P5 FMUL R10, R10, R10 ;  /* 0x0000000a0a0ad220 */ /* 0x002fe20000400000 */
[----:B--2---:R-:W-:Y:S01]  /*33f0*/  @!P4 FMUL R11, R11, R11 ;  /* 0x0000000b0b0bc220 */ /* 0x004fe20000400000 */
[----:B---3--:R-:W-:Y:S01]  /*3400*/  @!P1 FMUL R12, R12, R12 ;  /* 0x0000000c0c0c9220 */ /* 0x008fe20000400000 */
[----:B----4-:R-:W-:Y:S01]  /*3410*/  @!P3 FMUL R13, R13, R13 ;  /* 0x0000000d0d0db220 */ /* 0x010fe20000400000 */
[----:B------:R-:W-:-:S02]  /*3420*/  WARPGROUP.DEPBAR.LE gsb0, 0x0 ;  /* 0x00008000000079c5 */ /* 0x000fc40000010000 */
[----:B-----5:R-:W-:Y:S01]  /*3430*/  @!P2 FMUL R14, R14, R14 ;  /* 0x0000000e0e0ea220 */ /* 0x020fe20000400000 */
[----:B------:R-:W-:Y:S01]  /*3440*/  F2FP.F16.F32.PACK_AB R24, R9, R8 ;  /* 0x000000080918723e */ /* 0x000fe200000000ff */
[----:B------:R-:W-:Y:S01]  /*3450*/  UIADD3 UR14, UR17, 0xc0, URZ ;  /* 0x000000c0110e7890 */ /* 0x000fe2000fffe03f */
[----:B------:R-:W-:Y:S01]  /*3460*/  F2FP.F16.F32.PACK_AB R25, R11, R10 ;  /* 0x0000000a0b19723e */ /* 0x000fe200000000ff */
[----:B------:R-:W-:Y:S01]  /*3470*/  @!P6 FMUL R15, R15, R15 ;  /* 0x0000000f0f0fe220 */ /* 0x000fe20000400000 */
[----:B------:R-:W-:-:S04]  /*3480*/  F2FP.F16.F32.PACK_AB R26, R13, R12 ;  /* 0x0000000c0d1a723e */ /* 0x000fc800000000ff */
[----:B------:R-:W-:-:S04]  /*3490*/  F2FP.F16.F32.PACK_AB R27, R15, R14 ;  /* 0x0000000e0f1b723e */ /* 0x000fc800000000ff */
[----:B------:R-:W-:Y:S01]  /*34a0*/  WARPGROUP.ARRIVE ;  /* 0x00000000000079c5 */ /* 0x000fe20000000000 */
[----:B------:R-:W-:-:S05]  /*34b0*/  UMOV UR15, 0x80000020 ;  /* 0x80000020000f7882 */ /* 0x000fca0000000000 */
[----:B------:R-:W-:Y:S01]  /*34c0*/  HGMMA.64x32x16.F32 R88, R24, gdesc[UR12].tnspB, R88, gsb0 ;  /* 0x4060000c18587df0 */ /* 0x000fe20008000858 */
[----:B------:R-:W-:Y:S01]  /*34d0*/  FADD R43, R43, -R129 ;  /* 0x800000812b2b7221 */ /* 0x000fe20000000000 */
[----:B------:R-:W-:Y:S01]  /*34e0*/  FADD R44, R44, -R158 ;  /* 0x8000009e2c2c7221 */ /* 0x000fe20000000000 */
[----:B------:R-:W-:Y:S01]  /*34f0*/  FMUL R20, R19, UR19 ;  /* 0x0000001313147c20 */ /* 0x000fe20008400000 */
[----:B------:R-:W-:Y:S01]  /*3500*/  FMUL R23, R4, UR19 ;  /* 0x0000001304177c20 */ /* 0x000fe20008400000 */
[--C-:B------:R-:W-:Y:S01]  /*3510*/  FADD R49, R49, -R157.reuse ;  /* 0x8000009d31317221 */ /* 0x100fe20000000000 */
[----:B------:R-:W-:Y:S01]  /*3520*/  FMUL R4, R9, UR19 ;  /* 0x0000001309047c20 */ /* 0x000fe20008400000 */
[----:B------:R-:W-:Y:S01]  /*3530*/  FMUL R43, R20, R43 ;  /* 0x0000002b142b7220 */ /* 0x000fe20000400000 */
[----:B------:R-:W-:Y:S01]  /*3540*/  FMUL R44, R23, R44 ;  /* 0x0000002c172c7220 */ /* 0x000fe20000400000 */
[----:B------:R-:W-:Y:S01]  /*3550*/  FMUL R20, R5, UR19 ;  /* 0x0000001305147c20 */ /* 0x000fe20008400000 */
[----:B------:R-:W-:Y:S01]  /*3560*/  FMUL R23, R6, UR19 ;  /* 0x0000001306177c20 */ /* 0x000fe20008400000 */
[----:B------:R-:W-:Y:S01]  /*3570*/  FADD R50, R50, -R156 ;  /* 0x8000009c32327221 */ /* 0x000fe20000000000 */
[----:B------:R-:W-:Y:S01]  /*3580*/  FADD R51, R51, -R157 ;  /* 0x8000009d33337221 */ /* 0x000fe20000000000 */
[----:B------:R-:W-:Y:S01]  /*3590*/  FMUL R5, R10, UR19 ;  /* 0x000000130a057c20 */ /* 0x000fe20008400000 */
[----:B------:R-:W-:Y:S01]  /*35a0*/  FMUL R6, R11, UR19 ;  /* 0x000000130b067c20 */ /* 0x000fe20008400000 */
[----:B------:R-:W-:Y:S01]  /*35b0*/  UIADD3 UR36, UR36, 0x1, URZ ;  /* 0x0000000124247890 */ /* 0x000fe2000fffe03f */
[----:B------:R-:W-:Y:S01]  /*35c0*/  FMUL R4, R4, R49 ;  /* 0x0000003104047220 */ /* 0x000fe20000400000 */
[--C-:B------:R-:W-:Y:S01]  /*35d0*/  FADD R45, R45, -R159.reuse ;  /* 0x8000009f2d2d7221 */ /* 0x100fe20000000000 */
[----:B------:R-:W-:Y:S01]  /*35e0*/  FMUL R5, R5, R50 ;  /* 0x0000003205057220 */ /* 0x000fe20000400000 */
[----:B------:R-:W-:Y:S01]  /*35f0*/  FMUL R6, R6, R51 ;  /* 0x0000003306067220 */ /* 0x000fe20000400000 */
[----:B------:R-:W-:Y:S01]  /*3600*/  ISETP.NE.AND P2, PT, RZ, UR9, PT ;  /* 0x00000009ff007c0c */ /* 0x000fe2000bf45270 */
[----:B------:R-:W-:Y:S01]  /*3610*/  FMUL R2, R2, UR19 ;  /* 0x0000001302027c20 */ /* 0x000fe20008400000 */
[----:B------:R-:W-:Y:S01]  /*3620*/  FMUL R0, R0, UR19 ;  /* 0x0000001300007c20 */ /* 0x000fe20008400000 */
[----:B------:R-:W-:Y:S01]  /*3630*/  UISETP.NE.AND UP0, UPT, UR36, 0x2, UPT ;  /* 0x000000022400788c */ /* 0x000fe2000bf05270 */
[----:B------:R-:W-:Y:S01]  /*3640*/  FMUL R45, R20, R45 ;  /* 0x0000002d142d7220 */ /* 0x000fe20000400000 */
[----:B------:R-:W-:Y:S01]  /*3650*/  F2FP.F16.F32.PACK_AB R39, R4, R39 ;  /* 0x000000270427723e */ /* 0x000fe200000000ff */
[----:B------:R-:W-:Y:S01]  /*3660*/  FMUL R20, R7, UR19 ;  /* 0x0000001307147c20 */ /* 0x000fe20008400000 */
[----:B------:R-:W-:Y:S01]  /*3670*/  F2FP.F16.F32.PACK_AB R41, R6, R5 ;  /* 0x000000050629723e */ /* 0x000fe200000000ff */
[----:B------:R-:W-:Y:S01]  /*3680*/  FMUL R4, R2, R135 ;  /* 0x0000008702047220 */ /* 0x000fe20000400000 */
[----:B------:R-:W-:Y:S01]  /*3690*/  FMUL R59, R0, R59 ;  /* 0x0000003b003b7220 */ /* 0x000fe20000400000 */
[----:B------:R-:W-:Y:S01]  /*36a0*/  FADD R46, R46, -R158 ;  /* 0x8000009e2e2e7221 */ /* 0x000fe20000000000 */
[----:B------:R-:W-:Y:S01]  /*36b0*/  FADD R47, R47, -R159 ;  /* 0x8000009f2f2f7221 */ /* 0x000fe20000000000 */
[--C-:B------:R-:W-:Y:S01]  /*36c0*/  FADD R52, R52, -R154.reuse ;  /* 0x8000009a34347221 */ /* 0x100fe20000000000 */
[----:B------:R-:W-:Y:S01]  /*36d0*/  FADD R54, R54, -R154 ;  /* 0x8000009a36367221 */ /* 0x000fe20000000000 */
[--C-:B------:R-:W-:Y:S01]  /*36e0*/  FADD R53, R53, -R155.reuse ;  /* 0x8000009b35357221 */ /* 0x100fe20000000000 */
[----:B------:R-:W-:Y:S01]  /*36f0*/  FADD R55, R55, -R155 ;  /* 0x8000009b37377221 */ /* 0x000fe20000000000 */
[----:B------:R-:W-:Y:S01]  /*3700*/  FMUL R75, R75, UR19 ;  /* 0x000000134b4b7c20 */ /* 0x000fe20008400000 */
[----:B------:R-:W-:Y:S01]  /*3710*/  FMUL R73, R73, UR19 ;  /* 0x0000001349497c20 */ /* 0x000fe20008400000 */
[----:B------:R-:W-:Y:S01]  /*3720*/  FMUL R5, R12, UR19 ;  /* 0x000000130c057c20 */ /* 0x000fe20008400000 */
[----:B------:R-:W-:Y:S01]  /*3730*/  FMUL R0, R13, UR19 ;  /* 0x000000130d007c20 */ /* 0x000fe20008400000 */
[----:B------:R-:W-:Y:S01]  /*3740*/  FMUL R7, R14, UR19 ;  /* 0x000000130e077c20 */ /* 0x000fe20008400000 */
[----:B------:R-:W-:Y:S01]  /*3750*/  FMUL R2, R15, UR19 ;  /* 0x000000130f027c20 */ /* 0x000fe20008400000 */
[----:B------:R-:W-:Y:S01]  /*3760*/  USEL UR16, URZ, 0x1, UP0 ;  /* 0x000000013f107887 */ /* 0x000fe20008000000 */
[----:B------:R-:W-:Y:S01]  /*3770*/  F2FP.F16.F32.PACK_AB R17, R43, R42 ;  /* 0x0000002a2b11723e */ /* 0x000fe200000000ff */
[----:B------:R-:W-:Y:S01]  /*3780*/  FMUL R23, R23, R46 ;  /* 0x0000002e17177220 */ /* 0x000fe20000400000 */
[----:B------:R-:W-:Y:S01]  /*3790*/  F2FP.F16.F32.PACK_AB R19, R45, R44 ;  /* 0x0000002c2d13723e */ /* 0x000fe200000000ff */
[----:B------:R-:W-:Y:S01]  /*37a0*/  FMUL R20, R20, R47 ;  /* 0x0000002f14147220 */ /* 0x000fe20000400000 */
[----:B------:R-:W-:Y:S01]  /*37b0*/  FMUL R75, R75, R134 ;  /* 0x000000864b4b7220 */ /* 0x000fe20000400000 */
[----:B------:R-:W-:Y:S01]  /*37c0*/  FMUL R56, R73, R56 ;  /* 0x0000003849387220 */ /* 0x000fe20000400000 */
[----:B------:R-:W-:Y:S01]  /*37d0*/  FMUL R43, R5, R52 ;  /* 0x00000034052b7220 */ /* 0x000fe20000400000 */
[----:B------:R-:W-:Y:S01]  /*37e0*/  FMUL R0, R0, R53 ;  /* 0x0000003500007220 */ /* 0x000fe20000400000 */
[----:B------:R-:W-:Y:S01]  /*37f0*/  FMUL R45, R7, R54 ;  /* 0x00000036072d7220 */ /* 0x000fe20000400000 */
[----:B------:R-:W-:Y:S01]  /*3800*/  FMUL R2, R2, R55 ;  /* 0x0000003702027220 */ /* 0x000fe20000400000 */
[----:B------:R-:W-:-:S02]  /*3810*/  WARPGROUP.DEPBAR.LE gsb0, 0x0 ;  /* 0x00008000000079c5 */ /* 0x000fc40000010000 */
[----:B------:R-:W-:Y:S01]  /*3820*/  USEL UR36, UR36, URZ, UP0 ;  /* 0x0000003f24247287 */ /* 0x000fe20008000000 */
[----:B------:R-:W-:Y:S02]  /*3830*/  LOP3.LUT R137, R137, UR16, RZ, 0x3c, !PT ;  /* 0x0000001089897c12 */ /* 0x000fe4000f8e3cff */
[----:B------:R-:W-:Y:S02]  /*3840*/  F2FP.F16.F32.PACK_AB R33, R32, R33 ;  /* 0x000000212021723e */ /* 0x000fe400000000ff */
[----:B------:R-:W-:Y:S02]  /*3850*/  F2FP.F16.F32.PACK_AB R23, R20, R23 ;  /* 0x000000171417723e */ /* 0x000fe400000000ff */
[----:B------:R-:W-:Y:S02]  /*3860*/  F2FP.F16.F32.PACK_AB R5, R59, R56 ;  /* 0x000000383b05723e */ /* 0x000fe400000000ff */
[----:B------:R-:W-:Y:S02]  /*3870*/  F2FP.F16.F32.PACK_AB R7, R4, R75 ;  /* 0x0000004b0407723e */ /* 0x000fe400000000ff */
[----:B------:R-:W-:-:S02]  /*3880*/  F2FP.F16.F32.PACK_AB R43, R0, R43 ;  /* 0x0000002b002b723e */ /* 0x000fc400000000ff */
[----:B------:R-:W-:Y:S01]  /*3890*/  F2FP.F16.F32.PACK_AB R45, R2, R45 ;  /* 0x0000002d022d723e */ /* 0x000fe200000000ff */
[----:B------:R-:W-:Y:S06]  /*38a0*/  @P2 BRA `(.L_x_26) ;  /* 0x0000000000142947 */ /* 0x000fec0003800000 */
[----:B------:R-:W-:Y:S01]  /*38b0*/  ULEA UR14, UR36, UR37, 0x1 ;  /* 0x00000025240e7291 */ /* 0x000fe2000f8e083f */
[----:B------:R-:W-:-:S03]  /*38c0*/  SHF.L.U32 R0, R137, 0x1f, RZ ;  /* 0x0000001f89007819 */ /* 0x000fc600000006ff */
[----:B------:R-:W-:-:S09]  /*38d0*/  ULEA UR14, UR14, UR39, 0x3 ;  /* 0x000000270e0e7291 */ /* 0x000fd2000f8e183f */
[----:B------:R-:W1:Y:S02]  /*38e0*/  SYNCS.PHASECHK.TRANS64.TRYWAIT P1, [UR14+0x104a0], R0 ;  /* 0x0104a000ff0075a7 */ /* 0x000e64000802014e */
[----:B-1----:R-:W-:Y:S05]  /*38f0*/  @!P1 BRA `(.L_x_27) ;  /* 0x0000004400589947 */ /* 0x002fea0003800000 */
.L_x_26:
[----:B------:R2:W-:Y:S04]  /*3900*/  STS [R150+0x4000], R5 ;  /* 0x0040000596007388 */ /* 0x0005e80000000800 */
        /* <DEDUP_REMOVED lines=14> */
[----:B------:R2:W-:Y:S01]  /*39f0*/  STS [R150+0x4780], R45 ;  /* 0x0047802d96007388 */ /* 0x0005e20000000800 */
[----:B------:R-:W-:Y:S01]  /*3a00*/  @!PT LDS RZ, [RZ] ;  /* 0x00000000fffff984 */ /* 0x000fe20000000800 */
[----:B------:R-:W-:Y:S01]  /*3a10*/  @!PT LDS RZ, [RZ] ;  /* 0x00000000fffff984 */ /* 0x000fe20000000800 */
[----:B------:R-:W-:Y:S01]  /*3a20*/  @!PT LDS RZ, [RZ] ;  /* 0x00000000fffff984 */ /* 0x000fe20000000800 */
[----:B------:R-:W-:Y:S01]  /*3a30*/  @!PT LDS RZ, [RZ] ;  /* 0x00000000fffff984 */ /* 0x000fe20000000800 */
[----:B------:R3:W-:Y:S06]  /*3a40*/  MEMBAR.ALL.CTA ;  /* 0x0000000000007992 */ /* 0x0007ec0000008000 */
[----:B---3--:R-:W3:Y:S01]  /*3a50*/  FENCE.VIEW.ASYNC.S ;  /* 0x00000000000073c6 */ /* 0x008ee20000000000 */
[----:B------:R-:W-:Y:S05]  /*3a60*/  @P2 BRA `(.L_x_28) ;  /* 0x0000000000242947 */ /* 0x000fea0003800000 */
[----:B------:R-:W-:Y:S02]  /*3a70*/  USHF.L.U32 UR14, UR36, 0x1, URZ ;  /* 0x00000001240e7899 */ /* 0x000fe4000800063f */
[----:B------:R-:W-:Y:S02]  /*3a80*/  UIADD3 UR36, UR36, 0x1, URZ ;  /* 0x0000000124247890 */ /* 0x000fe4000fffe03f */
[----:B------:R-:W-:Y:S02]  /*3a90*/  ULOP3.LUT UR14, UR14, 0xfffffffe, UR26, 0xe2, !UPT ;  /* 0xfffffffe0e0e7892 */ /* 0x000fe4000f8ee21a */
[----:B------:R-:W-:Y:S02]  /*3aa0*/  UISETP.NE.AND UP0, UPT, UR36, 0x2, UPT ;  /* 0x000000022400788c */ /* 0x000fe4000bf05270 */
[----:B------:R-:W-:Y:S02]  /*3ab0*/  ULEA UR14, UR14, UR39, 0x3 ;  /* 0x000000270e0e7291 */ /* 0x000fe4000f8e183f */
[----:B------:R-:W-:-:S07]  /*3ac0*/  USEL UR36, UR36, URZ, UP0 ;  /* 0x0000003f24247287 */ /* 0x000fce0008000000 */
[----:B---3--:R-:W-:Y:S01]  /*3ad0*/  SYNCS.ARRIVE.TRANS64.A1T0 RZ, [UR14+0x104a0], RZ ;  /* 0x0104a0ffffff79a7 */ /* 0x008fe2000810000e */
[----:B------:R-:W-:-:S06]  /*3ae0*/  USEL UR14, URZ, 0x1, UP0 ;  /* 0x000000013f0e7887 */ /* 0x000fcc0008000000 */
[----:B------:R-:W-:-:S07]  /*3af0*/  LOP3.LUT R137, R137, UR14, RZ, 0x3c, !PT ;  /* 0x0000000e89897c12 */ /* 0x000fce000f8e3cff */
.L_x_28:
[----:B------:R-:W-:-:S06]  /*3b00*/  UISETP.NE.AND UP0, UPT, UR9, 0x1, UPT ;  /* 0x000000010900788c */ /* 0x000fcc000bf05270 */
[----:B------:R-:W-:-:S13]  /*3b10*/  PLOP3.LUT P1, PT, PT, PT, UP0, 0x80, 0x0 ;  /* 0x000000000000781c */ /* 0x000fda0003f2f008 */
[----:B------:R-:W-:Y:S05]  /*3b20*/  @!P1 BRA `(.L_x_29) ;  /* 0x0000000000a89947 */ /* 0x000fea0003800000 */
[----:B------:R-:W-:Y:S01]  /*3b30*/  ULEA UR27, UR27, UR22, 0x8 ;  /* 0x000000161b1b7291 */ /* 0x000fe2000f8e403f */
[----:B---3--:R-:W-:Y:S01]  /*3b40*/  WARPGROUP.ARRIVE ;  /* 0x00000000000079c5 */ /* 0x008fe20000000000 */
[----:B------:R-:W-:Y:S01]  /*3b50*/  ULEA UR14, UR9, UR12, 0x9 ;  /* 0x0000000c090e7291 */ /* 0x000fe2000f8e483f */
[----:B------:R-:W-:Y:S01]  /*3b60*/  UMOV UR19, 0x80000020 ;  /* 0x8000002000137882 */ /* 0x000fe20000000000 */
[----:B------:R-:W-:Y:S01]  /*3b70*/  UMOV UR17, 0x40 ;  /* 0x0000004000117882 */ /* 0x000fe20000000000 */
[----:B------:R-:W-:Y:S02]  /*3b80*/  UISETP.NE.AND UP0, UPT, UR23, 0x3, UPT ;  /* 0x000000031700788c */ /* 0x000fe4000bf05270 */
[----:B------:R-:W-:Y:S02]  /*3b90*/  UMOV UR18, UR27 ;  /* 0x0000001b00127c82 */ /* 0x000fe40008000000 */
[----:B------:R-:W-:Y:S02]  /*3ba0*/  UMOV UR16, UR14 ;  /* 0x0000000e00107c82 */ /* 0x000fe40008000000 */
[----:B------:R-:W-:Y:S01]  /*3bb0*/  HGMMA.64x32x16.F32 R104, gdesc[UR16].tnspB, R104, gsb0 ;  /* 0x40600000106879f0 */ /* 0x000fe20008000868 */
[----:B------:R-:W-:Y:S01]  /*3bc0*/  UIADD3 UR18, UR27, 0x40, URZ ;  /* 0x000000401b127890 */ /* 0x000fe2000fffe03f */
[----:B------:R-:W-:Y:S01]  /*3bd0*/  PLOP3.LUT P2, PT, PT, PT, UP0, 0x80, 0x0 ;  /* 0x000000000000781c */ /* 0x000fe20003f4f008 */
[----:B------:R-:W-:Y:S01]  /*3be0*/  UIADD3 UR16, UR14, 0x10, URZ ;  /* 0x000000100e107890 */ /* 0x000fe2000fffe03f */
[----:B------:R-:W-:Y:S01]  /*3bf0*/  UMOV UR19, 0x80000020 ;  /* 0x8000002000137882 */ /* 0x000fe20000000000 */
[----:B------:R-:W-:Y:S01]  /*3c00*/  UMOV UR17, 0x40 ;  /* 0x0000004000117882 */ /* 0x000fe20000000000 */
[----:B------:R-:W-:-:S02]  /*3c10*/  WARPGROUP.DEPBAR.LE gsb0, 0x0 ;  /* 0x00008000000079c5 */ /* 0x000fc40000010000 */
[----:B------:R-:W-:-:S06]  /*3c20*/  WARPGROUP.ARRIVE ;  /* 0x00000000000079c5 */ /* 0x000fcc0000000000 */
[----:B------:R-:W-:Y:S01]  /*3c30*/  HGMMA.64x32x16.F32 R104, gdesc[UR16].tnspB, R104, gsb0 ;  /* 0x40600000106879f0 */ /* 0x000fe20008000868 */
[----:B------:R-:W-:Y:S02]  /*3c40*/  UIADD3 UR18, UR27, 0x80, URZ ;  /* 0x000000801b127890 */ /* 0x000fe4000fffe03f */
[----:B------:R-:W-:Y:S01]  /*3c50*/  UIADD3 UR16, UR14, 0x20, URZ ;  /* 0x000000200e107890 */ /* 0x000fe2000fffe03f */
[----:B------:R-:W-:Y:S01]  /*3c60*/  UMOV UR19, 0x80000020 ;  /* 0x8000002000137882 */ /* 0x000fe20000000000 */
[----:B------:R-:W-:Y:S01]  /*3c70*/  UMOV UR17, 0x40 ;  /* 0x0000004000117882 */ /* 0x000fe20000000000 */
[----:B------:R-:W-:Y:S02]  /*3c80*/  WARPGROUP.DEPBAR.LE gsb0, 0x0 ;  /* 0x00008000000079c5 */ /* 0x000fe40000010000 */
        /* <DEDUP_REMOVED lines=8> */
[----:B------:R-:W-:Y:S03]  /*3d10*/  HGMMA.64x32x16.F32 R104, gdesc[UR16].tnspB, R104, gsb0 ;  /* 0x40600000106879f0 */ /* 0x000fe60008000868 */
[----:B------:R-:W-:Y:S02]  /*3d20*/  WARPGROUP.DEPBAR.LE gsb0, 0x0 ;  /* 0x00008000000079c5 */ /* 0x000fe40000010000 */
[----:B------:R-:W-:Y:S05]  /*3d30*/  @!P2 BRA `(.L_x_30) ;  /* 0x000000000004a947 */ /* 0x000fea0003800000 */
[----:B------:R-:W-:Y:S01]  /*3d40*/  BPT.TRAP 0x1 ;  /* 0x000000040000795c */ /* 0x000fe20000300000 */
.L_x_30:
[----:B--2---:R-:W-:Y:S02]  /*3d50*/  LEA R3, R142, UR39, 0x3 ;  /* 0x000000278e037c11 */ /* 0x004fe4000f8e18ff */
[----:B-1----:R-:W-:-:S04]  /*3d60*/  SHF.L.U32 R0, R141, 0x1f, RZ ;  /* 0x0000001f8d007819 */ /* 0x002fc800000006ff */
[----:B------:R-:W1:Y:S02]  /*3d70*/  SYNCS.PHASECHK.TRANS64.TRYWAIT P1, [R3+URZ+0x10490], R0 ;  /* 0x01049000030075a7 */ /* 0x000e64000802017f */
[----:B-1----:R-:W-:Y:S05]  /*3d80*/  @!P1 BRA `(.L_x_31) ;  /* 0x00000040004c9947 */ /* 0x002fea0003800000 */
.L_x_139:
[----:B------:R-:W-:Y:S05]  /*3d90*/  @!P2 BRA `(.L_x_32) ;  /* 0x000000000004a947 */ /* 0x000fea0003800000 */
[----:B------:R-:W-:Y:S01]  /*3da0*/  BPT.TRAP 0x1 ;  /* 0x000000040000795c */ /* 0x000fe20000300000 */
.L_x_32:
[----:B------:R3:W-:Y:S01]  /*3db0*/  SYNCS.ARRIVE.TRANS64.A1T0 RZ, [R3+URZ+0x10480], RZ ;  /* 0x010480ff03ff79a7 */ /* 0x0007e2000810003f */
[----:B------:R-:W-:Y:S05]  /*3dc0*/  BRA `(.L_x_33) ;  /* 0x0000000800e47947 */ /* 0x000fea0003800000 */
.L_x_29:
[----:B------:R-:W-:Y:S01]  /*3dd0*/  ULEA UR14, UR36, UR37, 0x1 ;  /* 0x00000025240e7291 */ /* 0x000fe2000f8e083f */
[----:B-1----:R-:W-:Y:S01]  /*3de0*/  SHF.L.U32 R0, R137, 0x1f, RZ ;  /* 0x0000001f89007819 */ /* 0x002fe200000006ff */
[----:B------:R-:W-:Y:S02]  /*3df0*/  USHF.L.U32 UR15, UR24, 0x8, URZ ;  /* 0x00000008180f7899 */ /* 0x000fe4000800063f */
[----:B------:R-:W-:-:S09]  /*3e00*/  ULEA UR14, UR14, UR20, 0x3 ;  /* 0x000000140e0e7291 */ /* 0x000fd2000f8e183f */
[----:B---3--:R-:W1:Y:S02]  /*3e10*/  SYNCS.PHASECHK.TRANS64.TRYWAIT P1, [UR14], R0 ;  /* 0x00000000ff0075a7 */ /* 0x008e64000802014e */
[----:B-1----:R-:W-:Y:S05]  /*3e20*/  @!P1 BRA `(.L_x_34) ;  /* 0x0000004000389947 */ /* 0x002fea0003800000 */
.L_x_140:
[----:B------:R-:W-:Y:S01]  /*3e30*/  ULOP3.LUT UR30, UR15, 0x200, URZ, 0x3c, !UPT ;  /* 0x000002000f1e7892 */ /* 0x000fe2000f8e3c3f */
[----:B--2---:R-:W-:Y:S01]  /*3e40*/  WARPGROUP.ARRIVE ;  /* 0x00000000000079c5 */ /* 0x004fe20000000000 */
[----:B------:R-:W-:Y:S02]  /*3e50*/  ULOP3.LUT UR14, UR13, 0x400000, URZ, 0xfc, !UPT ;  /* 0x004000000d0e7892 */ /* 0x000fe4000f8efc3f */
[----:B------:R-:W-:Y:S01]  /*3e60*/  UIADD3 UR18, UR21, UR30, URZ ;  /* 0x0000001e15127290 */ /* 0x000fe2000fffe03f */
[----:B------:R-:W-:Y:S01]  /*3e70*/  UMOV UR17, 0x8 ;  /* 0x0000000800117882 */ /* 0x000fe20000000000 */
[----:B------:R-:W-:Y:S01]  /*3e80*/  UMOV UR19, 0x80000020 ;  /* 0x8000002000137882 */ /* 0x000fe20000000000 */
[----:B------:R-:W-:Y:S02]  /*3e90*/  ULEA UR27, UR27, UR22, 0x8 ;  /* 0x000000161b1b7291 */ /* 0x000fe4000f8e403f */
[----:B------:R-:W-:Y:S01]  /*3ea0*/  UMOV UR16, UR14 ;  /* 0x0000000e00107c82 */ /* 0x000fe20008000000 */
[----:B------:R-:W-:-:S03]  /*3eb0*/  UISETP.NE.AND UP0, UPT, UR23, 0x3, UPT ;  /* 0x000000031700788c */ /* 0x000fc6000bf05270 */
[----:B------:R-:W-:Y:S01]  /*3ec0*/  HGMMA.64x32x16.F32 R24, gdesc[UR16].tnspA.tnspB, RZ, !UPT, gsb0 ;  /* 0x60600000101879f0 */ /* 0x000fe2000c0008ff */
[----:B------:R-:W-:Y:S02]  /*3ed0*/  UIADD3 UR18, UR30, 0x40, UR21 ;  /* 0x000000401e127890 */ /* 0x000fe4000fffe015 */
[----:B------:R-:W-:Y:S01]  /*3ee0*/  UIADD3 UR16, UR14, 0x80, URZ ;  /* 0x000000800e107890 */ /* 0x000fe2000fffe03f */
[----:B------:R-:W-:Y:S01]  /*3ef0*/  PLOP3.LUT P1, PT, PT, PT, UP0, 0x80, 0x0 ;  /* 0x000000000000781c */ /* 0x000fe20003f2f008 */
[----:B------:R-:W-:Y:S01]  /*3f00*/  UMOV UR19, 0x80000020 ;  /* 0x8000002000137882 */ /* 0x000fe20000000000 */
[----:B------:R-:W-:Y:S01]  /*3f10*/  UMOV UR17, 0x8 ;  /* 0x0000000800117882 */ /* 0x000fe20000000000 */
[----:B------:R-:W-:Y:S02]  /*3f20*/  WARPGROUP.DEPBAR.LE gsb0, 0x0 ;  /* 0x00008000000079c5 */ /* 0x000fe40000010000 */
[----:B------:R-:W-:-:S06]  /*3f30*/  WARPGROUP.ARRIVE ;  /* 0x00000000000079c5 */ /* 0x000fcc0000000000 */
[----:B------:R-:W-:Y:S01]  /*3f40*/  HGMMA.64x32x16.F32 R24, gdesc[UR16].tnspA.tnspB, R24, gsb0 ;  /* 0x60600000101879f0 */ /* 0x000fe20008000818 */
[----:B------:R-:W-:Y:S02]  /*3f50*/  UIADD3 UR18, UR30, 0x80, UR21 ;  /* 0x000000801e127890 */ /* 0x000fe4000fffe015 */
[----:B------:R-:W-:Y:S01]  /*3f60*/  UIADD3 UR16, UR14, 0x100, URZ ;  /* 0x000001000e107890 */ /* 0x000fe2000fffe03f */
        /* <DEDUP_REMOVED lines=12> */
[----:B------:R-:W-:Y:S02]  /*4030*/  UIADD3 UR18, UR21, UR15, URZ ;  /* 0x0000000f15127290 */ /* 0x000fe4000fffe03f */
        /* <DEDUP_REMOVED lines=24> */
[----:B------:R-:W-:Y:S01]  /*41c0*/  UIADD3 UR14, UR12, 0x200, URZ ;  /* 0x000002000c0e7890 */ /* 0x000fe2000fffe03f */
[----:B------:R-:W-:Y:S02]  /*41d0*/  WARPGROUP.DEPBAR.LE gsb0, 0x0 ;  /* 0x00008000000079c5 */ /* 0x000fe40000010000 */
[----:B------:R-:W-:-:S06]  /*41e0*/  WARPGROUP.ARRIVE ;  /* 0x00000000000079c5 */ /* 0x000fcc0000000000 */
[----:B------:R-:W-:Y:S01]  /*41f0*/  HGMMA.64x32x16.F32 R24, gdesc[UR16].tnspA.tnspB, R24, gsb0 ;  /* 0x60600000101879f0 */ /* 0x000fe20008000818 */
[----:B------:R-:W-:Y:S01]  /*4200*/  UMOV UR18, UR27 ;  /* 0x0000001b00127c82 */ /* 0x000fe20008000000 */
[----:B------:R-:W-:Y:S01]  /*4210*/  UMOV UR19, 0x80000020 ;  /* 0x8000002000137882 */ /* 0x000fe20000000000 */
[----:B------:R-:W-:Y:S01]  /*4220*/  UMOV UR16, UR14 ;  /* 0x0000000e00107c82 */ /* 0x000fe20008000000 */
[----:B------:R-:W-:Y:S01]  /*4230*/  UMOV UR17, 0x40 ;  /* 0x0000004000117882 */ /* 0x000fe20000000000 */
[----:B------:R-:W-:-:S04]  /*4240*/  USHF.L.U32 UR14, UR36, 0x1, URZ ;  /* 0x00000001240e7899 */ /* 0x000fc8000800063f */
[----:B------:R-:W-:-:S04]  /*4250*/  ULOP3.LUT UR26, UR14, 0xfffffffe, UR26, 0xe2, !UPT ;  /* 0xfffffffe0e1a7892 */ /* 0x000fc8000f8ee21a */
[----:B------:R-:W-:Y:S01]  /*4260*/  ULEA UR26, UR26, UR20, 0x3 ;  /* 0x000000141a1a7291 */ /* 0x000fe2000f8e183f */
        /* <DEDUP_REMOVED lines=25> */
[----:B------:R-:W-:Y:S01]  /*4400*/  SYNCS.ARRIVE.TRANS64.A1T0 RZ, [UR26], RZ ;  /* 0x000000ffffff79a7 */ /* 0x000fe2000810001a */
[----:B------:R-:W-:Y:S05]  /*4410*/  @!P1 BRA `(.L_x_35) ;  /* 0x0000000000049947 */ /* 0x000fea0003800000 */
[----:B------:R-:W-:Y:S01]  /*4420*/  BPT.TRAP 0x1 ;  /* 0x000000040000795c */ /* 0x000fe20000300000 */
.L_x_35:
[----:B------:R-:W-:Y:S02]  /*4430*/  LEA R18, R142, UR39, 0x3 ;  /* 0x000000278e127c11 */ /* 0x000fe4000f8e18ff */
[----:B-1----:R-:W-:-:S04]  /*4440*/  SHF.L.U32 R3, R141, 0x1f, RZ ;  /* 0x0000001f8d037819 */ /* 0x002fc800000006ff */
[----:B------:R-:W1:Y:S02]  /*4450*/  SYNCS.PHASECHK.TRANS64.TRYWAIT P2, [R18+URZ+0x10490], R3 ;  /* 0x01049003120075a7 */ /* 0x000e64000804017f */
[----:B-1----:R-:W-:Y:S05]  /*4460*/  @!P2 BRA `(.L_x_36) ;  /* 0x0000003800c0a947 */ /* 0x002fea0003800000 */
.L_x_141:
[----:B------:R-:W2:Y:S01]  /*4470*/  S2UR UR16, SR_SWINHI ;  /* 0x00000000001079c3 */ /* 0x000ea20000002f00 */
[----:B-1----:R-:W-:-:S05]  /*4480*/  IMAD.SHL.U32 R3, R142, 0x800, RZ ;  /* 0x000008008e037824 */ /* 0x002fca00078e00ff */
[----:B------:R-:W-:Y:S02]  /*4490*/  SHF.R.S32.HI R5, RZ, 0x1f, R3 ;  /* 0x0000001fff057819 */ /* 0x000fe40000011403 */
[----:B------:R-:W-:-:S04]  /*44a0*/  IADD3 R0, P2, R148, R3, RZ ;  /* 0x0000000394007210 */ /* 0x000fc80007f5e0ff */
[----:B------:R-:W-:Y:S01]  /*44b0*/  LEA.HI.X.SX32 R5, R148, R5, 0x1, P2 ;  /* 0x0000000594057211 */ /* 0x000fe200010f0eff */
[----:B------:R-:W-:Y:S01]  /*44c0*/  UMOV UR14, UR39 ;  /* 0x00000027000e7c82 */ /* 0x000fe20008000000 */
[----:B--2---:R-:W-:Y:S01]  /*44d0*/  UMOV UR15, UR16 ;  /* 0x00000010000f7c82 */ /* 0x004fe20008000000 */
[----:B------:R-:W-:-:S04]  /*44e0*/  LEA R17, P2, R0, UR14, 0x2 ;  /* 0x0000000e00117c11 */ /* 0x000fc8000f8410ff */
[----:B------:R-:W-:Y:S02]  /*44f0*/  LEA.HI.X R0, R0, UR15, R5, 0x2, P2 ;  /* 0x0000000f00007c11 */ /* 0x000fe400090f1405 */
[C---:B------:R-:W-:Y:S02]  /*4500*/  IADD3 R3, P3, R17.reuse, 0xc000, RZ ;  /* 0x0000c00011037810 */ /* 0x040fe40007f7e0ff */
[C---:B------:R-:W-:Y:S02]  /*4510*/  IADD3 R5, P6, R17.reuse, 0xc400, RZ ;  /* 0x0000c40011057810 */ /* 0x040fe40007fde0ff */
[----:B------:R-:W-:Y:S02]  /*4520*/  IADD3 R7, P5, R17, 0xc020, RZ ;  /* 0x0000c02011077810 */ /* 0x000fe40007fbe0ff */
[----:B------:R-:W-:Y:S02]  /*4530*/  LOP3.LUT R2, R3, 0x380, RZ, 0xc0, !PT ;  /* 0x0000038003027812 */ /* 0x000fe400078ec0ff */
[----:B------:R-:W-:-:S02]  /*4540*/  LOP3.LUT R4, R5, 0x380, RZ, 0xc0, !PT ;  /* 0x0000038005047812 */ /* 0x000fc400078ec0ff */
[----:B------:R-:W-:Y:S02]  /*4550*/  LOP3.LUT R6, R7, 0x380, RZ, 0xc0, !PT ;  /* 0x0000038007067812 */ /* 0x000fe400078ec0ff */
[----:B------:R-:W-:Y:S02]  /*4560*/  SHF.R.U64 R2, R2, 0x3, RZ ;  /* 0x0000000302027819 */ /* 0x000fe400000012ff */
[----:B------:R-:W-:Y:S02]  /*4570*/  SHF.R.U64 R4, R4, 0x3, RZ ;  /* 0x0000000304047819 */ /* 0x000fe400000012ff */
[----:B------:R-:W-:Y:S02]  /*4580*/  SHF.R.U64 R6, R6, 0x3, RZ ;  /* 0x0000000306067819 */ /* 0x000fe400000012ff */
[C---:B------:R-:W-:Y:S02]  /*4590*/  IADD3 R9, P2, R17.reuse, 0xc420, RZ ;  /* 0x0000c42011097810 */ /* 0x040fe40007f5e0ff */
[----:B------:R-:W-:Y:S01]  /*45a0*/  LOP3.LUT R2, R2, R3, RZ, 0x3c, !PT ;  /* 0x0000000302027212 */ /* 0x000fe200078e3cff */
[--C-:B------:R-:W-:Y:S01]  /*45b0*/  IMAD.X R3, RZ, RZ, R0.reuse, P3 ;  /* 0x000000ffff037224 */ /* 0x100fe200018e0600 */
[----:B------:R-:W-:Y:S01]  /*45c0*/  LOP3.LUT R4, R4, R5, RZ, 0x3c, !PT ;  /* 0x0000000504047212 */ /* 0x000fe200078e3cff */
[----:B------:R-:W-:Y:S01]  /*45d0*/  IMAD.X R5, RZ, RZ, R0, P6 ;  /* 0x000000ffff057224 */ /* 0x000fe200030e0600 */
[----:B------:R-:W-:-:S02]  /*45e0*/  IADD3 R11, P4, R17, 0xc040, RZ ;  /* 0x0000c040110b7810 */ /* 0x000fc40007f9e0ff */
[----:B------:R-:W-:Y:S01]  /*45f0*/  LOP3.LUT R6, R6, R7, RZ, 0x3c, !PT ;  /* 0x0000000706067212 */ /* 0x000fe200078e3cff */
[----:B------:R-:W-:Y:S01]  /*4600*/  IMAD.X R7, RZ, RZ, R0, P5 ;  /* 0x000000ffff077224 */ /* 0x000fe200028e0600 */
[C---:B------:R-:W-:Y:S01]  /*4610*/  IADD3 R13, P3, R17.reuse, 0xc440, RZ ;  /* 0x0000c440110d7810 */ /* 0x040fe20007f7e0ff */
[----:B------:R1:W-:Y:S01]  /*4620*/  ST.E desc[UR28][R2.64], R24 ;  /* 0x0000001802007985 */ /* 0x0003e2000c10191c */
[----:B------:R-:W-:Y:S02]  /*4630*/  IADD3 R15, P6, R17, 0xc060, RZ ;  /* 0x0000c060110f7810 */ /* 0x000fe40007fde0ff */
[----:B------:R-:W-:Y:S01]  /*4640*/  LOP3.LUT R8, R9, 0x380, RZ, 0xc0, !PT ;  /* 0x0000038009087812 */ /* 0x000fe200078ec0ff */
[----:B------:R1:W-:Y:S01]  /*4650*/  ST.E desc[UR28][R2.64+0x4], R25 ;  /* 0x0000041902007985 */ /* 0x0003e2000c10191c */
[----:B------:R-:W-:Y:S02]  /*4660*/  IADD3 R17, P5, R17, 0xc460, RZ ;  /* 0x0000c46011117810 */ /* 0x000fe40007fbe0ff */
[----:B------:R-:W-:Y:S01]  /*4670*/  LOP3.LUT R10, R11, 0x380, RZ, 0xc0, !PT ;  /* 0x000003800b0a7812 */ /* 0x000fe200078ec0ff */
[----:B------:R1:W-:Y:S01]  /*4680*/  ST.E desc[UR28][R4.64], R26 ;  /* 0x0000001a04007985 */ /* 0x0003e2000c10191c */
[----:B------:R-:W-:-:S02]  /*4690*/  LOP3.LUT R12, R13, 0x380, RZ, 0xc0, !PT ;  /* 0x000003800d0c7812 */ /* 0x000fc400078ec0ff */
[----:B------:R-:W-:Y:S01]  /*46a0*/  LOP3.LUT R14, R15, 0x380, RZ, 0xc0, !PT ;  /* 0x000003800f0e7812 */ /* 0x000fe200078ec0ff */
[----:B------:R1:W-:Y:S01]  /*46b0*/  ST.E desc[UR28][R4.64+0x4], R27 ;  /* 0x0000041b04007985 */ /* 0x0003e2000c10191c */
[----:B------:R-:W-:Y:S02]  /*46c0*/  SHF.R.U64 R8, R8, 0x3, RZ ;  /* 0x0000000308087819 */ /* 0x000fe400000012ff */
[----:B------:R-:W-:Y:S01]  /*46d0*/  LOP3.LUT R16, R17, 0x380, RZ, 0xc0, !PT ;  /* 0x0000038011107812 */ /* 0x000fe200078ec0ff */
[----:B------:R1:W-:Y:S01]  /*46e0*/  ST.E desc[UR28][R6.64], R28 ;  /* 0x0000001c06007985 */ /* 0x0003e2000c10191c */
[----:B------:R-:W-:Y:S02]  /*46f0*/  SHF.R.U64 R10, R10, 0x3, RZ ;  /* 0x000000030a0a7819 */ /* 0x000fe400000012ff */
[----:B------:R-:W-:Y:S01]  /*4700*/  SHF.R.U64 R12, R12, 0x3, RZ ;  /* 0x000000030c0c7819 */ /* 0x000fe200000012ff */
[----:B------:R1:W-:Y:S01]  /*4710*/  ST.E desc[UR28][R6.64+0x4], R29 ;  /* 0x0000041d06007985 */ /* 0x0003e2000c10191c */
[----:B------:R-:W-:-:S02]  /*4720*/  SHF.R.U64 R14, R14, 0x3, RZ ;  /* 0x000000030e0e7819 */ /* 0x000fc400000012ff */
[----:B------:R-:W-:Y:S01]  /*4730*/  LOP3.LUT R8, R8, R9, RZ, 0x3c, !PT ;  /* 0x0000000908087212 */ /* 0x000fe200078e3cff */
[--C-:B------:R-:W-:Y:S01]  /*4740*/  IMAD.X R9, RZ, RZ, R0.reuse, P2 ;  /* 0x000000ffff097224 */ /* 0x100fe200010e0600 */
[----:B------:R-:W-:Y:S02]  /*4750*/  SHF.R.U64 R16, R16, 0x3, RZ ;  /* 0x0000000310107819 */ /* 0x000fe400000012ff */
[----:B------:R-:W-:Y:S01]  /*4760*/  LOP3.LUT R10, R10, R11, RZ, 0x3c, !PT ;  /* 0x0000000b0a0a7212 */ /* 0x000fe200078e3cff */
[--C-:B------:R-:W-:Y:S01]  /*4770*/  IMAD.X R11, RZ, RZ, R0.reuse, P4 ;  /* 0x000000ffff0b7224 */ /* 0x100fe200020e0600 */
[----:B------:R-:W-:Y:S01]  /*4780*/  LOP3.LUT R12, R12, R13, RZ, 0x3c, !PT ;  /* 0x0000000d0c0c7212 */ /* 0x000fe200078e3cff */
[--C-:B------:R-:W-:Y:S01]  /*4790*/  IMAD.X R13, RZ, RZ, R0.reuse, P3 ;  /* 0x000000ffff0d7224 */ /* 0x100fe200018e0600 */
[----:B------:R-:W-:Y:S01]  /*47a0*/  LOP3.LUT R14, R14, R15, RZ, 0x3c, !PT ;  /* 0x0000000f0e0e7212 */ /* 0x000fe200078e3cff */
[--C-:B------:R-:W-:Y:S01]  /*47b0*/  IMAD.X R15, RZ, RZ, R0.reuse, P6 ;  /* 0x000000ffff0f7224 */ /* 0x100fe200030e0600 */
[----:B------:R-:W-:Y:S01]  /*47c0*/  LOP3.LUT R16, R16, R17, RZ, 0x3c, !PT ;  /* 0x0000001110107212 */ /* 0x000fe200078e3cff */
[----:B------:R-:W-:Y:S01]  /*47d0*/  IMAD.X R17, RZ, RZ, R0, P5 ;  /* 0x000000ffff117224 */ /* 0x000fe200028e0600 */
[----:B------:R1:W-:Y:S04]  /*47e0*/  ST.E desc[UR28][R8.64], R30 ;  /* 0x0000001e08007985 */ /* 0x0003e8000c10191c */
        /* <DEDUP_REMOVED lines=8> */
[----:B------:R1:W-:Y:S01]  /*4870*/  ST.E desc[UR28][R16.64+0x4], R39 ;  /* 0x0000042710007985 */ /* 0x0003e2000c10191c */
[----:B------:R-:W-:Y:S01]  /*4880*/  @!PT LDS RZ, [RZ] ;  /* 0x00000000fffff984 */ /* 0x000fe20000000800 */
[----:B------:R-:W-:Y:S01]  /*4890*/  @!PT LDS RZ, [RZ] ;  /* 0x00000000fffff984 */ /* 0x000fe20000000800 */
[----:B------:R-:W-:Y:S01]  /*48a0*/  @!PT LDS RZ, [RZ] ;  /* 0x00000000fffff984 */ /* 0x000fe20000000800 */
[----:B------:R-:W-:Y:S01]  /*48b0*/  @!PT LDS RZ, [RZ] ;  /* 0x00000000fffff984 */ /* 0x000fe20000000800 */
[----:B------:R2:W-:Y:S06]  /*48c0*/  MEMBAR.ALL.CTA ;  /* 0x0000000000007992 */ /* 0x0005ec0000008000 */
[----:B--2---:R-:W2:Y:S01]  /*48d0*/  FENCE.VIEW.ASYNC.S ;  /* 0x00000000000073c6 */ /* 0x004ea20000000000 */
[----:B------:R-:W-:Y:S05]  /*48e0*/  @!P1 BRA `(.L_x_37) ;  /* 0x0000000000049947 */ /* 0x000fea0003800000 */
[----:B------:R-:W-:Y:S01]  /*48f0*/  BPT.TRAP 0x1 ;  /* 0x000000040000795c */ /* 0x000fe20000300000 */
.L_x_37:
[----:B--2---:R2:W-:Y:S01]  /*4900*/  SYNCS.ARRIVE.TRANS64.A1T0 RZ, [R18+URZ+0x10480], RZ ;  /* 0x010480ff12ff79a7 */ /* 0x0045e2000810003f */
[----:B------:R-:W-:-:S04]  /*4910*/  UIADD3 UR36, UR36, 0x1, URZ ;  /* 0x0000000124247890 */ /* 0x000fc8000fffe03f */
[----:B------:R-:W-:-:S04]  /*4920*/  UISETP.NE.AND UP0, UPT, UR36, 0x2, UPT ;  /* 0x000000022400788c */ /* 0x000fc8000bf05270 */
[----:B------:R-:W-:Y:S02]  /*4930*/  USEL UR14, URZ, 0x1, UP0 ;  /* 0x000000013f0e7887 */ /* 0x000fe40008000000 */
[----:B------:R-:W-:-:S04]  /*4940*/  USEL UR36, UR36, URZ, UP0 ;  /* 0x0000003f24247287 */ /* 0x000fc80008000000 */
[----:B------:R-:W-:-:S08]  /*4950*/  LOP3.LUT R137, R137, UR14, RZ, 0x3c, !PT ;  /* 0x0000000e89897c12 */ /* 0x000fd0000f8e3cff */
.L_x_33:
[C---:B-1----:R-:W-:Y:S01]  /*4960*/  VIADD R0, R142.reuse, 0x1 ;  /* 0x000000018e007836 */ /* 0x042fe20000000000 */
[----:B------:R-:W-:-:S04]  /*4970*/  ISETP.NE.AND P2, PT, R142, 0x1, PT ;  /* 0x000000018e00780c */ /* 0x000fc80003f45270 */
[C---:B------:R-:W-:Y:S02]  /*4980*/  ISETP.NE.AND P1, PT, R0.reuse, 0x2, PT ;  /* 0x000000020000780c */ /* 0x040fe40003f25270 */
[----:B------:R-:W-:Y:S02]  /*4990*/  SEL R2, RZ, 0x1, P2 ;  /* 0x00000001ff027807 */ /* 0x000fe40001000000 */
[----:B------:R-:W-:Y:S02]  /*49a0*/  SEL R142, R0, RZ, P1 ;  /* 0x000000ff008e7207 */ /* 0x000fe40000800000 */
[----:B------:R-:W-:Y:S01]  /*49b0*/  LOP3.LUT R141, R141, R2, RZ, 0x3c, !PT ;  /* 0x000000028d8d7212 */ /* 0x000fe200078e3cff */
[----:B------:R-:W-:Y:S06]  /*49c0*/  @!P0 BRA `(.L_x_38) ;  /* 0x0000000000048947 */ /* 0x000fec0003800000 */
[----:B------:R-:W-:Y:S01]  /*49d0*/  BPT.TRAP 0x1 ;  /* 0x000000040000795c */ /* 0x000fe20000300000 */
.L_x_38:
[----:B------:R-:W-:Y:S02]  /*49e0*/  UISETP.GT.U32.AND UP0, UPT, UR4, 0x1, UPT ;  /* 0x000000010400788c */ /* 0x000fe4000bf04070 */
[----:B------:R-:W-:-:S04]  /*49f0*/  ULEA UR14, UR6, UR39, 0x3 ;  /* 0x00000027060e7291 */ /* 0x000fc8000f8e183f */
[----:B------:R-:W-:Y:S01]  /*4a00*/  UIADD3 UR14, UR14, 0x10420, URZ ;  /* 0x000104200e0e7890 */ /* 0x000fe2000fffe03f */
[----:B------:R-:W-:-:S03]  /*4a10*/  PLOP3.LUT P1, PT, PT, PT, UP0, 0x80, 0x0 ;  /* 0x000000000000781c */ /* 0x000fc60003f2f008 */
[----:B------:R-:W-:-:S09]  /*4a20*/  UPRMT UR14, URZ, 0x654, UR14 ;  /* 0x000006543f0e7896 */ /* 0x000fd2000800000e */
[----:B------:R-:W-:Y:S01]  /*4a30*/  SYNCS.ARRIVE.TRANS64.RED.A1T0 RZ, [UR14], RZ ;  /* 0x000000ffffff79a7 */ /* 0x000fe2000810040e */
[----:B------:R-:W-:Y:S05]  /*4a40*/  @P1 BRA `(.L_x_39) ;  /* 0x0000000000041947 */ /* 0x000fea0003800000 */
[----:B------:R-:W-:Y:S01]  /*4a50*/  BPT.TRAP 0x1 ;  /* 0x000000040000795c */ /* 0x000fe20000300000 */
.L_x_39:
[----:B------:R-:W-:-:S04]  /*4a60*/  UIADD3 UR6, UR6, 0x1, URZ ;  /* 0x0000000106067890 */ /* 0x000fc8000fffe03f */
[----:B------:R-:W-:-:S04]  /*4a70*/  UISETP.NE.AND UP0, UPT, UR6, 0x4, UPT ;  /* 0x000000040600788c */ /* 0x000fc8000bf05270 */
[----:B------:R-:W-:Y:S01]  /*4a80*/  USEL UR14, UR6, URZ, UP0 ;  /* 0x0000003f060e7287 */ /* 0x000fe20008000000 */
[----:B------:R-:W-:Y:S11]  /*4a90*/  @!P0 BRA `(.L_x_40) ;  /* 0x0000000000048947 */ /* 0x000ff60003800000 */
[----:B------:R-:W-:Y:S01]  /*4aa0*/  BPT.TRAP 0x1 ;  /* 0x000000040000795c */ /* 0x000fe20000300000 */
.L_x_40:
[----:B------:R-:W-:-:S04]  /*4ab0*/  ULEA UR6, UR14, UR39, 0x3 ;  /* 0x000000270e067291 */ /* 0x000fc8000f8e183f */
[----:B------:R-:W-:-:S04]  /*4ac0*/  UIADD3 UR6, UR6, 0x10420, URZ ;  /* 0x0001042006067890 */ /* 0x000fc8000fffe03f */
[----:B------:R-:W-:-:S09]  /*4ad0*/  UPRMT UR6, URZ, 0x654, UR6 ;  /* 0x000006543f067896 */ /* 0x000fd20008000006 */
[----:B------:R-:W-:Y:S01]  /*4ae0*/  SYNCS.ARRIVE.TRANS64.RED.A1T0 RZ, [UR6], RZ ;  /* 0x000000ffffff79a7 */ /* 0x000fe20008100406 */
[----:B------:R-:W-:Y:S05]  /*4af0*/  @P1 BRA `(.L_x_41) ;  /* 0x0000000000041947 */ /* 0x000fea0003800000 */
[----:B------:R-:W-:Y:S01]  /*4b00*/  BPT.TRAP 0x1 ;  /* 0x000000040000795c */ /* 0x000fe20000300000 */
.L_x_41:
[----:B------:R-:W-:Y:S01]  /*4b10*/  UIADD3 UR25, UR25, 0x1, URZ ;  /* 0x0000000119197890 */ /* 0x000fe2000fffe03f */
[C---:B------:R-:W-:Y:S01]  /*4b20*/  ISETP.GT.AND P1, PT, R151.reuse, 0x1, PT ;  /* 0x000000019700780c */ /* 0x040fe20003f24270 */
[----:B------:R-:W-:Y:S01]  /*4b30*/  UIADD3 UR6, UR14, 0x1, URZ ;  /* 0x000000010e067890 */ /* 0x000fe2000fffe03f */
[----:B------:R-:W-:Y:S01]  /*4b40*/  VIADD R152, R152, 0x40 ;  /* 0x0000004098987836 */ /* 0x000fe20000000000 */
[----:B------:R-:W-:Y:S01]  /*4b50*/  UISETP.NE.AND UP0, UPT, UR25, 0x4, UPT ;  /* 0x000000041900788c */ /* 0x000fe2000bf05270 */
[----:B------:R-:W-:Y:S01]  /*4b60*/  VIADD R151, R151, 0xffffffff ;  /* 0xffffffff97977836 */ /* 0x000fe20000000000 */
[----:B------:R-:W-:Y:S02]  /*4b70*/  UISETP.NE.AND UP1, UPT, UR6, 0x4, UPT ;  /* 0x000000040600788c */ /* 0x000fe4000bf25270 */
[----:B------:R-:W-:Y:S02]  /*4b80*/  USEL UR14, URZ, 0x1, UP0 ;  /* 0x000000013f0e7887 */ /* 0x000fe40008000000 */
[----:B------:R-:W-:-:S02]  /*4b90*/  UIADD3 UR5, UR5, 0x1, URZ ;  /* 0x0000000105057890 */ /* 0x000fc4000fffe03f */
[----:B------:R-:W-:Y:S02]  /*4ba0*/  USEL UR6, UR6, URZ, UP1 ;  /* 0x0000003f06067287 */ /* 0x000fe40008800000 */
[----:B------:R-:W-:Y:S01]  /*4bb0*/  USEL UR27, UR25, URZ, UP0 ;  /* 0x0000003f191b7287 */ /* 0x000fe20008000000 */
[----:B------:R-:W-:Y:S01]  /*4bc0*/  LOP3.LUT R153, R153, UR14, RZ, 0x3c, !PT ;  /* 0x0000000e99997c12 */ /* 0x000fe2000f8e3cff */
[----:B------:R-:W-:Y:S10]  /*4bd0*/  @P1 BRA `(.L_x_42) ;  /* 0xffffffc400c41947 */ /* 0x000ff4000383ffff */
.L_x_18:
[----:B------:R-:W-:Y:S05]  /*4be0*/  @!P0 BRA `(.L_x_43) ;  /* 0x0000000000048947 */ /* 0x000fea0003800000 */
[----:B-1----:R-:W-:Y:S01]  /*4bf0*/  BPT.TRAP 0x1 ;  /* 0x000000040000795c */ /* 0x002fe20000300000 */
.L_x_43:
[----:B------:R-:W-:Y:S02]  /*4c00*/  UISETP.GT.U32.AND UP0, UPT, UR4, 0x1, UPT ;  /* 0x000000010400788c */ /* 0x000fe4000bf04070 */
[----:B------:R-:W-:-:S04]  /*4c10*/  UIADD3 UR5, UR8, 0x10460, URZ ;  /* 0x0001046008057890 */ /* 0x000fc8000fffe03f */
[----:B------:R-:W-:Y:S01]  /*4c20*/  PLOP3.LUT P1, PT, PT, PT, UP0, 0x80, 0x0 ;  /* 0x000000000000781c */ /* 0x000fe20003f2f008 */
[----:B------:R-:W-:-:S09]  /*4c30*/  UPRMT UR5, URZ, 0x654, UR5 ;  /* 0x000006543f057896 */ /* 0x000fd20008000005 */
[----:B------:R-:W-:Y:S03]  /*4c40*/  SYNCS.ARRIVE.TRANS64.RED.A1T0 RZ, [UR5], RZ ;  /* 0x000000ffffff79a7 */ /* 0x000fe60008100405 */
[----:B------:R-:W-:Y:S05]  /*4c50*/  @P1 BRA `(.L_x_44) ;  /* 0x0000000000041947 */ /* 0x000fea0003800000 */
[----:B-1----:R-:W-:Y:S01]  /*4c60*/  BPT.TRAP 0x1 ;  /* 0x000000040000795c */ /* 0x002fe20000300000 */
.L_x_44:
[----:B------:R-:W-:Y:S05]  /*4c70*/  @!P0 BRA `(.L_x_45) ;  /* 0x0000000000048947 */ /* 0x000fea0003800000 */
[----:B-1----:R-:W-:Y:S01]  /*4c80*/  BPT.TRAP 0x1 ;  /* 0x000000040000795c */ /* 0x002fe20000300000 */
.L_x_45:
[----:B------:R-:W-:-:S04]  /*4c90*/  UIADD3 UR8, UR8, 0x10468, URZ ;  /* 0x0001046808087890 */ /* 0x000fc8000fffe03f */
[----:B------:R-:W-:-:S09]  /*4ca0*/  UPRMT UR8, URZ, 0x654, UR8 ;  /* 0x000006543f087896 */ /* 0x000fd20008000008 */
[----:B------:R-:W-:Y:S01]  /*4cb0*/  SYNCS.ARRIVE.TRANS64.RED.A1T0 RZ, [UR8], RZ ;  /* 0x000000ffffff79a7 */ /* 0x000fe20008100408 */
[----:B------:R-:W-:Y:S05]  /*4cc0*/  @P1 BRA `(.L_x_46) ;  /* 0x0000000000041947 */ /* 0x000fea0003800000 */
[----:B-1----:R-:W-:Y:S01]  /*4cd0*/  BPT.TRAP 0x1 ;  /* 0x000000040000795c */ /* 0x002fe20000300000 */
.L_x_46:
[----:B------:R-:W-:-:S04]  /*4ce0*/  ULOP3.LUT UR7, UR7, 0x2, URZ, 0xfc, !UPT ;  /* 0x0000000207077892 */ /* 0x000fc8000f8efc3f */
[----:B------:R-:W-:-:S06]  /*4cf0*/  UISETP.NE.AND UP0, UPT, UR7, 0x3, UPT ;  /* 0x000000030700788c */ /* 0x000fcc000bf05270 */
[----:B------:R-:W-:-:S13]  /*4d00*/  PLOP3.LUT P1, PT, PT, PT, UP0, 0x80, 0x0 ;  /* 0x000000000000781c */ /* 0x000fda0003f2f008 */
[----:B------:R-:W-:Y:S05]  /*4d10*/  @!P1 BRA `(.L_x_47) ;  /* 0x0000000000049947 */ /* 0x000fea0003800000 */
[----:B-1----:R-:W-:Y:S01]  /*4d20*/  BPT.TRAP 0x1 ;  /* 0x000000040000795c */ /* 0x002fe20000300000 */
.L_x_47:
[----:B---3--:R-:W-:Y:S02]  /*4d30*/  LEA R3, R142, UR39, 0x3 ;  /* 0x000000278e037c11 */ /* 0x008fe4000f8e18ff */
[----:B------:R-:W-:-:S04]  /*4d40*/  SHF.L.U32 R0, R141, 0x1f, RZ ;  /* 0x0000001f8d007819 */ /* 0x000fc800000006ff */
[----:B------:R-:W3:Y:S02]  /*4d50*/  SYNCS.PHASECHK.TRANS64.TRYWAIT P0, [R3+URZ+0x10490], R0 ;  /* 0x01049000030075a7 */ /* 0x000ee4000800017f */
[----:B---3--:R-:W-:Y:S05]  /*4d60*/  @!P0 BRA `(.L_x_48) ;  /* 0x0000003000948947 */ /* 0x008fea0003800000 */
.L_x_142:
[----:B------:R-:W-:Y:S05]  /*4d70*/  @!P1 BRA `(.L_x_49) ;  /* 0x0000000000049947 */ /* 0x000fea0003800000 */
[----:B-1----:R-:W-:Y:S01]  /*4d80*/  BPT.TRAP 0x1 ;  /* 0x000000040000795c */ /* 0x002fe20000300000 */
.L_x_49:
[----:B------:R-:W-:-:S05]  /*4d90*/  VIADD R142, R142, 0x1 ;  /* 0x000000018e8e7836 */ /* 0x000fca0000000000 */
[----:B------:R-:W-:-:S04]  /*4da0*/  ISETP.NE.AND P0, PT, R142, 0x2, PT ;  /* 0x000000028e00780c */ /* 0x000fc80003f05270 */
[----:B---3--:R-:W-:Y:S02]  /*4db0*/  SEL R0, RZ, 0x1, P0 ;  /* 0x00000001ff007807 */ /* 0x008fe40000000000 */
[----:B------:R-:W-:Y:S02]  /*4dc0*/  SEL R142, R142, RZ, P0 ;  /* 0x000000ff8e8e7207 */ /* 0x000fe40000000000 */
[----:B------:R-:W-:Y:S02]  /*4dd0*/  LOP3.LUT R0, R141, R0, RZ, 0x3c, !PT ;  /* 0x000000008d007212 */ /* 0x000fe400078e3cff */
[----:B------:R-:W-:Y:S02]  /*4de0*/  LEA R3, R142, UR39, 0x3 ;  /* 0x000000278e037c11 */ /* 0x000fe4000f8e18ff */
[----:B------:R-:W-:-:S04]  /*4df0*/  SHF.L.U32 R0, R0, 0x1f, RZ ;  /* 0x0000001f00007819 */ /* 0x000fc800000006ff */
[----:B------:R-:W3:Y:S02]  /*4e00*/  SYNCS.PHASECHK.TRANS64.TRYWAIT P0, [R3+URZ+0x10490], R0 ;  /* 0x01049000030075a7 */ /* 0x000ee4000800017f */
[----:B---3--:R-:W-:Y:S05]  /*4e10*/  @!P0 BRA `(.L_x_50) ;  /* 0x00000030007c8947 */ /* 0x008fea0003800000 */
.L_x_143:
[----:B------:R-:W-:Y:S01]  /*4e20*/  ULEA UR4, UR36, UR37, 0x1 ;  /* 0x0000002524047291 */ /* 0x000fe2000f8e083f */
[----:B------:R-:W-:Y:S02]  /*4e30*/  SHF.L.U32 R137, R137, 0x1f, RZ ;  /* 0x0000001f89897819 */ /* 0x000fe400000006ff */
[----:B---3--:R-:W-:Y:S01]  /*4e40*/  MOV R0, RZ ;  /* 0x000000ff00007202 */ /* 0x008fe20000000f00 */
[----:B------:R-:W-:-:S03]  /*4e50*/  ULEA UR4, UR4, UR39, 0x3 ;  /* 0x0000002704047291 */ /* 0x000fc6000f8e183f */
[----:B------:R-:W-:-:S06]  /*4e60*/  LOP3.LUT P1, RZ, R0, 0x1bf, RZ, 0xc0, !PT ;  /* 0x000001bf00ff7812 */ /* 0x000fcc000782c0ff */
[----:B------:R-:W3:Y:S02]  /*4e70*/  SYNCS.PHASECHK.TRANS64.TRYWAIT P0, [UR4+0x104a0], R137 ;  /* 0x0104a089ff0075a7 */ /* 0x000ee40008000144 */
[----:B---3--:R-:W-:Y:S05]  /*4e80*/  @!P0 BRA `(.L_x_51) ;  /* 0x0000003000748947 */ /* 0x008fea0003800000 */
.L_x_144:
[----:B------:R-:W-:Y:S05]  /*4e90*/  @!P1 BRA `(.L_x_52) ;  /* 0x0000000000409947 */ /* 0x000fea0003800000 */
[----:B---3--:R-:W-:Y:S01]  /*4ea0*/  MOV R0, 0x0 ;  /* 0x0000000000007802 */ /* 0x008fe20000000f00 */
[----:B------:R-:W-:Y:S01]  /*4eb0*/  ULDC.64 UR4, c[0x4][0x68] ;  /* 0x01001a0000047ab9 */ /* 0x000fe20000000a00 */
[----:B------:R-:W-:Y:S01]  /*4ec0*/  ULDC.64 UR6, c[0x4][0x8] ;  /* 0x0100020000067ab9 */ /* 0x000fe20000000a00 */
[----:B------:R-:W-:Y:S01]  /*4ed0*/  IMAD.U32 R4, RZ, RZ, UR4 ;  /* 0x00000004ff047e24 */ /* 0x000fe2000f8e00ff */
[----:B------:R3:W4:Y:S01]  /*4ee0*/  LDC.64 R2, c[0x4][R0] ;  /* 0x0100000000027b82 */ /* 0x0007220000000a00 */
[----:B------:R-:W-:Y:S01]  /*4ef0*/  IMAD.U32 R5, RZ, RZ, UR5 ;  /* 0x00000005ff057e24 */ /* 0x000fe2000f8e00ff */
[----:B------:R-:W-:Y:S01]  /*4f00*/  ULDC.64 UR4, c[0x4][0x70] ;  /* 0x01001c0000047ab9 */ /* 0x000fe20000000a00 */
[----:B------:R-:W-:Y:S02]  /*4f10*/  IMAD.U32 R10, RZ, RZ, UR6 ;  /* 0x00000006ff0a7e24 */ /* 0x000fe4000f8e00ff */
[----:B------:R-:W-:Y:S02]  /*4f20*/  IMAD.U32 R6, RZ, RZ, UR4 ;  /* 0x00000004ff067e24 */ /* 0x000fe4000f8e00ff */
[----:B------:R-:W-:-:S02]  /*4f30*/  IMAD.U32 R7, RZ, RZ, UR5 ;  /* 0x00000005ff077e24 */ /* 0x000fc4000f8e00ff */
[----:B------:R-:W-:Y:S02]  /*4f40*/  IMAD.U32 R11, RZ, RZ, UR7 ;  /* 0x00000007ff0b7e24 */ /* 0x000fe4000f8e00ff */
[----:B------:R-:W-:Y:S02]  /*4f50*/  IMAD.MOV.U32 R8, RZ, RZ, 0x70 ;  /* 0x00000070ff087424 */ /* 0x000fe400078e00ff */
[----:B------:R-:W-:Y:S02]  /*4f60*/  IMAD.MOV.U32 R12, RZ, RZ, 0x1 ;  /* 0x00000001ff0c7424 */ /* 0x000fe400078e00ff */
[----:B---3--:R-:W-:-:S07]  /*4f70*/  IMAD.MOV.U32 R13, RZ, RZ, RZ ;  /* 0x000000ffff0d7224 */ /* 0x008fce00078e00ff */
[----:B------:R-:W-:-:S07]  /*4f80*/  LEPC R20, `(.L_x_52) ;  /* 0x000000001014794e */ /* 0x000fce0000000000 */
[----:B-12-4-:R-:W-:Y:S05]  /*4f90*/  CALL.ABS.NOINC R2 ;  /* 0x0000000002007343 */ /* 0x016fea0003c00000 */
.L_x_52:
[----:B------:R-:W-:Y:S02]  /*4fa0*/  IMAD.U32 R16, RZ, RZ, UR39 ;  /* 0x00000027ff107e24 */ /* 0x000fe4000f8e00ff */
[----:B------:R-:W-:-:S04]  /*4fb0*/  IMAD.U32 R3, RZ, RZ, UR37 ;  /* 0x00000025ff037e24 */ /* 0x000fc8000f8e00ff */
[----:B------:R-:W-:-:S05]  /*4fc0*/  IMAD R16, R3, 0x2400, R16 ;  /* 0x0000240003107824 */ /* 0x000fca00078e0210 */
[----:B------:R-:W-:-:S13]  /*4fd0*/  LOP3.LUT P0, RZ, R16, 0x1b0, RZ, 0xc0, !PT ;  /* 0x000001b010ff7812 */ /* 0x000fda000780c0ff */
        /* <DEDUP_REMOVED lines=17> */
.L_x_53:
[----:B------:R-:W3:Y:S01]  /*50f0*/  S2R R7, SR_TID.X ;  /* 0x0000000000077919 */ /* 0x000ee20000002100 */
[----:B------:R-:W-:Y:S01]  /*5100*/  IMAD.MOV.U32 R17, RZ, RZ, 0x10 ;  /* 0x00000010ff117424 */ /* 0x000fe200078e00ff */
[----:B------:R-:W-:Y:S02]  /*5110*/  F2FP.F16.F32.PACK_AB R104, R105, R104 ;  /* 0x000000686968723e */ /* 0x000fe400000000ff */
[----:B------:R-:W-:Y:S02]  /*5120*/  F2FP.F16.F32.PACK_AB R112, R113, R112 ;  /* 0x000000707170723e */ /* 0x000fe400000000ff */
[----:B------:R-:W-:Y:S02]  /*5130*/  F2FP.F16.F32.PACK_AB R105, R107, R106 ;  /* 0x0000006a6b69723e */ /* 0x000fe400000000ff */
[----:B------:R-:W-:Y:S02]  /*5140*/  F2FP.F16.F32.PACK_AB R113, R115, R114 ;  /* 0x000000727371723e */ /* 0x000fe400000000ff */
[----:B------:R-:W-:-:S02]  /*5150*/  F2FP.F16.F32.PACK_AB R106, R109, R108 ;  /* 0x0000006c6d6a723e */ /* 0x000fc400000000ff */
[----:B------:R-:W-:Y:S02]  /*5160*/  F2FP.F16.F32.PACK_AB R107, R111, R110 ;  /* 0x0000006e6f6b723e */ /* 0x000fe400000000ff */
[----:B------:R-:W-:Y:S02]  /*5170*/  F2FP.F16.F32.PACK_AB R114, R117, R116 ;  /* 0x000000747572723e */ /* 0x000fe400000000ff */
[----:B------:R-:W-:Y:S02]  /*5180*/  F2FP.F16.F32.PACK_AB R115, R119, R118 ;  /* 0x000000767773723e */ /* 0x000fe400000000ff */
[C---:B---3--:R-:W-:Y:S01]  /*5190*/  LOP3.LUT R0, R7.reuse, 0x7f, RZ, 0xc0, !PT ;  /* 0x0000007f07007812 */ /* 0x048fe200078ec0ff */
[C---:B------:R-:W-:Y:S01]  /*51a0*/  IMAD.SHL.U32 R3, R7.reuse, 0x20, RZ ;  /* 0x0000002007037824 */ /* 0x040fe200078e00ff */
[----:B------:R-:W-:Y:S01]  /*51b0*/  SHF.R.U32.HI R5, RZ, 0x1, R7 ;  /* 0x00000001ff057819 */ /* 0x000fe20000011607 */
[C---:B------:R-:W-:Y:S01]  /*51c0*/  IMAD.SHL.U32 R4, R7.reuse, 0x4, RZ ;  /* 0x0000000407047824 */ /* 0x040fe200078e00ff */
[----:B------:R-:W-:Y:S01]  /*51d0*/  LOP3.LUT P0, RZ, R7, 0x4, RZ, 0xc0, !PT ;  /* 0x0000000407ff7812 */ /* 0x000fe2000780c0ff */
[C---:B------:R-:W-:Y:S01]  /*51e0*/  IMAD.SHL.U32 R2, R0.reuse, 0x10, RZ ;  /* 0x0000001000027824 */ /* 0x040fe200078e00ff */
[----:B------:R-:W-:Y:S01]  /*51f0*/  LOP3.LUT R6, R3, 0xc0, RZ, 0xc0, !PT ;  /* 0x000000c003067812 */ /* 0x000fe200078ec0ff */
[----:B--2---:R-:W-:Y:S01]  /*5200*/  VIADD R18, R0, 0x1f ;  /* 0x0000001f00127836 */ /* 0x004fe20000000000 */
[----:B------:R-:W-:-:S02]  /*5210*/  SEL R17, R17, 0xfffffff0, !P0 ;  /* 0xfffffff011117807 */ /* 0x000fc40004000000 */
[----:B------:R-:W-:Y:S02]  /*5220*/  LOP3.LUT R2, R2, 0x600, RZ, 0xc0, !PT ;  /* 0x0000060002027812 */ /* 0x000fe400078ec0ff */
[----:B------:R-:W-:Y:S02]  /*5230*/  ISETP.GT.U32.AND P1, PT, R18, 0x3e, PT ;  /* 0x0000003e1200780c */ /* 0x000fe40003f24070 */
[----:B------:R-:W-:Y:S02]  /*5240*/  LOP3.LUT R5, R6, 0x8, R5, 0xf8, !PT ;  /* 0x0000000806057812 */ /* 0x000fe400078ef805 */
[--C-:B------:R-:W-:Y:S02]  /*5250*/  LOP3.LUT R2, R2, 0x20, R3.reuse, 0xf8, !PT ;  /* 0x0000002002027812 */ /* 0x100fe400078ef803 */
[----:B------:R-:W-:Y:S02]  /*5260*/  LOP3.LUT R5, R5, 0x18, R4, 0x78, !PT ;  /* 0x0000001805057812 */ /* 0x000fe400078e7804 */
[----:B------:R-:W-:-:S02]  /*5270*/  LOP3.LUT R2, R2, 0x100, R3, 0xf8, !PT ;  /* 0x0000010002027812 */ /* 0x000fc400078ef803 */
[----:B------:R-:W-:Y:S02]  /*5280*/  P2R R0, PR, RZ, 0x2 ;  /* 0x00000002ff007803 */ /* 0x000fe40000000000 */
[----:B------:R-:W-:-:S05]  /*5290*/  LOP3.LUT R19, R2, R5, RZ, 0xfc, !PT ;  /* 0x0000000502137212 */ /* 0x000fca00078efcff */
[----:B------:R-:W-:Y:S01]  /*52a0*/  IMAD R0, R19, 0x2, R16 ;  /* 0x0000000213007824 */ /* 0x000fe200078e0210 */
[----:B------:R-:W-:Y:S06]  /*52b0*/  @P1 BRA `(.L_x_54) ;  /* 0x0000000000041947 */ /* 0x000fec0003800000 */
[----:B------:R-:W-:-:S04]  /*52c0*/  DEPBAR.LE SB0, 0x0 ;  /* 0x000080000000791a */ /* 0x000fc80000000000 */
.L_x_54:
[----:B------:R-:W-:Y:S05]  /*52d0*/  WARPSYNC.ALL ;  /* 0x0000000000007948 */ /* 0x000fea0003800000 */
[----:B------:R-:W-:Y:S01]  /*52e0*/  BAR.SYNC.DEFER_BLOCKING 0x1, 0x80 ;  /* 0x0042000000007b1d */ /* 0x000fe20000010000 */
[----:B------:R-:W-:Y:S01]  /*52f0*/  IMAD R2, R17, 0x2, R0 ;  /* 0x0000000211027824 */ /* 0x000fe200078e0200 */
[----:B------:R-:W-:-:S04]  /*5300*/  MOV R3, RZ ;  /* 0x000000ff00037202 */ /* 0x000fc80000000f00 */
[----:B------:R-:W-:Y:S01]  /*5310*/  BSSY B0, `(.L_x_55) ;  /* 0x0000016000007945 */ /* 0x000fe20003800000 */
[----:B------:R-:W-:Y:S01]  /*5320*/  LOP3.LUT P0, RZ, R3, 0x1bf, RZ, 0xc0, !PT ;  /* 0x000001bf03ff7812 */ /* 0x000fe2000780c0ff */
[----:B------:R2:W-:Y:S04]  /*5330*/  STSM.16.M88.4 [R0], R104 ;  /* 0x0000006800007844 */ /* 0x0005e80000000200 */
[----:B------:R2:W-:Y:S01]  /*5340*/  STSM.16.M88.4 [R2], R112 ;  /* 0x0000007002007844 */ /* 0x0005e20000000200 */
[----:B------:R-:W-:Y:S01]  /*5350*/  @!PT LDS RZ, [RZ] ;  /* 0x00000000fffff984 */ /* 0x000fe20000000800 */
[----:B------:R-:W-:Y:S01]  /*5360*/  @!PT LDS RZ, [RZ] ;  /* 0x00000000fffff984 */ /* 0x000fe20000000800 */
[----:B------:R-:W-:Y:S01]  /*5370*/  @!PT LDS RZ, [RZ] ;  /* 0x00000000fffff984 */ /* 0x000fe20000000800 */
[----:B------:R-:W-:Y:S01]  /*5380*/  @!PT LDS RZ, [RZ] ;  /* 0x00000000fffff984 */ /* 0x000fe20000000800 */
[----:B------:R3:W-:Y:S06]  /*5390*/  MEMBAR.ALL.CTA ;  /* 0x0000000000007992 */ /* 0x0007ec0000008000 */
[----:B---3--:R-:W3:Y:S02]  /*53a0*/  FENCE.VIEW.ASYNC.S ;  /* 0x00000000000073c6 */ /* 0x008ee40000000000 */
[----:B---3--:R-:W-:Y:S06]  /*53b0*/  BAR.SYNC.DEFER_BLOCKING 0x1, 0x80 ;  /* 0x0042000000007b1d */ /* 0x008fec0000010000 */
[----:B------:R-:W-:Y:S05]  /*53c0*/  @P1 BRA `(.L_x_56) ;  /* 0x0000000000281947 */ /* 0x000fea0003800000 */
[----:B------:R-:W-:Y:S01]  /*53d0*/  S2UR UR12, SR_CTAID.Z ;  /* 0x00000000000c79c3 */ /* 0x000fe20000002700 */
[----:B------:R-:W-:Y:S01]  /*53e0*/  ULDC.64 UR4, c[0x0][0x198] ;  /* 0x0000660000047ab9 */ /* 0x000fe20000000a00 */
[----:B------:R-:W-:Y:S01]  /*53f0*/  R2UR UR8, R16 ;  /* 0x00000000100872ca */ /* 0x000fe200000e0000 */
[----:B------:R-:W-:Y:S02]  /*5400*/  UIADD3 UR4, UP0, UR4, 0x9f0, URZ ;  /* 0x000009f004047890 */ /* 0x000fe4000ff1e03f */
[----:B-1----:R-:W-:Y:S02]  /*5410*/  USHF.L.U32 UR10, UR38, 0x6, URZ ;  /* 0x00000006260a7899 */ /* 0x002fe4000800063f */
[----:B------:R-:W-:Y:S01]  /*5420*/  UIADD3.X UR5, URZ, UR5, URZ, UP0, !UPT ;  /* 0x000000053f057290 */ /* 0x000fe200087fe43f */
[----:B------:R-:W1:Y:S01]  /*5430*/  S2UR UR11, SR_CTAID.Y ;  /* 0x00000000000b79c3 */ /* 0x000e620000002600 */
[----:B------:R-:W-:-:S07]  /*5440*/  UMOV UR9, URZ ;  /* 0x0000003f00097c82 */ /* 0x000fce0008000000 */
[----:B-1----:R3:W-:Y:S02]  /*5450*/  UTMASTG.4D [UR8], [UR4] ;  /* 0x00000008040073b5 */ /* 0x0027e40008018000 */
[----:B---3--:R0:W-:Y:S02]  /*5460*/  UTMACMDFLUSH ;  /* 0x00000000000079b7 */ /* 0x0081e40000000000 */
.L_x_56:
[----:B-1----:R-:W-:Y:S05]  /*5470*/  BSYNC B0 ;  /* 0x0000000000007941 */ /* 0x002fea0003800000 */
.L_x_55:
[----:B------:R-:W-:Y:S05]  /*5480*/  @!P0 BRA `(.L_x_57) ;  /* 0x0000000000408947 */ /* 0x000fea0003800000 */
[----:B--2---:R-:W-:Y:S01]  /*5490*/  MOV R0, 0x0 ;  /* 0x0000000000007802 */ /* 0x004fe20000000f00 */
[----:B------:R-:W-:Y:S01]  /*54a0*/  ULDC.64 UR4, c[0x4][0x68] ;  /* 0x01001a0000047ab9 */ /* 0x000fe20000000a00 */
[----:B------:R-:W-:Y:S01]  /*54b0*/  ULDC.64 UR6, c[0x4][0x8] ;  /* 0x0100020000067ab9 */ /* 0x000fe20000000a00 */
[----:B------:R-:W-:Y:S01]  /*54c0*/  IMAD.U32 R4, RZ, RZ, UR4 ;  /* 0x00000004ff047e24 */ /* 0x000fe2000f8e00ff */
[----:B------:R1:W2:Y:S01]  /*54d0*/  LDC.64 R2, c[0x4][R0] ;  /* 0x0100000000027b82 */ /* 0x0002a20000000a00 */
        /* <DEDUP_REMOVED lines=8> */
[----:B-1----:R-:W-:-:S07]  /*5560*/  IMAD.MOV.U32 R13, RZ, RZ, RZ ;  /* 0x000000ffff0d7224 */ /* 0x002fce00078e00ff */
[----:B------:R-:W-:-:S07]  /*5570*/  LEPC R20, `(.L_x_57) ;  /* 0x000000001014794e */ /* 0x000fce0000000000 */
[----:B--2---:R-:W-:Y:S05]  /*5580*/  CALL.ABS.NOINC R2 ;  /* 0x0000000002007343 */ /* 0x004fea0003c00000 */
.L_x_57:
[----:B------:R-:W-:-:S05]  /*5590*/  VIADD R22, R16, 0x1200 ;  /* 0x0000120010167836 */ /* 0x000fca0000000000 */
[----:B------:R-:W-:-:S13]  /*55a0*/  LOP3.LUT P0, RZ, R22, 0x1b0, RZ, 0xc0, !PT ;  /* 0x000001b016ff7812 */ /* 0x000fda000780c0ff */
        /* <DEDUP_REMOVED lines=17> */
.L_x_58:
[----:B------:R-:W-:Y:S01]  /*56c0*/  ISETP.GT.U32.AND P6, PT, R18, 0x3e, PT ;  /* 0x0000003e1200780c */ /* 0x000fe20003fc4070 */
[----:B------:R-:W-:Y:S01]  /*56d0*/  IMAD R22, R19, 0x2, R22 ;  /* 0x0000000213167824 */ /* 0x000fe200078e0216 */
[----:B------:R-:W-:Y:S01]  /*56e0*/  F2FP.F16.F32.PACK_AB R88, R89, R88 ;  /* 0x000000585958723e */ /* 0x000fe200000000ff */
[----:B------:R-:W-:Y:S01]  /*56f0*/  IMAD R19, R19, 0x2, R16 ;  /* 0x0000000213137824 */ /* 0x000fe200078e0210 */
[----:B------:R-:W-:Y:S01]  /*5700*/  F2FP.F16.F32.PACK_AB R96, R97, R96 ;  /* 0x000000606160723e */ /* 0x000fe200000000ff */
[----:B------:R-:W-:Y:S01]  /*5710*/  IMAD R22, R17, 0x2, R22 ;  /* 0x0000000211167824 */ /* 0x000fe200078e0216 */
[----:B------:R-:W-:Y:S02]  /*5720*/  F2FP.F16.F32.PACK_AB R89, R91, R90 ;  /* 0x0000005a5b59723e */ /* 0x000fe400000000ff */
[----:B------:R-:W-:Y:S02]  /*5730*/  F2FP.F16.F32.PACK_AB R97, R99, R98 ;  /* 0x000000626361723e */ /* 0x000fe400000000ff */
[----:B------:R-:W-:-:S02]  /*5740*/  F2FP.F16.F32.PACK_AB R90, R93, R92 ;  /* 0x0000005c5d5a723e */ /* 0x000fc400000000ff */
[----:B------:R-:W-:Y:S02]  /*5750*/  F2FP.F16.F32.PACK_AB R91, R95, R94 ;  /* 0x0000005e5f5b723e */ /* 0x000fe400000000ff */
[----:B------:R-:W-:Y:S02]  /*5760*/  F2FP.F16.F32.PACK_AB R98, R101, R100 ;  /* 0x000000646562723e */ /* 0x000fe400000000ff */
[----:B------:R-:W-:Y:S01]  /*5770*/  F2FP.F16.F32.PACK_AB R99, R103, R102 ;  /* 0x000000666763723e */ /* 0x000fe200000000ff */
[----:B------:R-:W-:Y:S06]  /*5780*/  @P6 BRA `(.L_x_59) ;  /* 0x0000000000046947 */ /* 0x000fec0003800000 */
[----:B------:R-:W-:-:S04]  /*5790*/  DEPBAR.LE SB0, 0x0 ;  /* 0x000080000000791a */ /* 0x000fc80000000000 */
.L_x_59:
[----:B------:R-:W-:Y:S05]  /*57a0*/  WARPSYNC.ALL ;  /* 0x0000000000007948 */ /* 0x000fea0003800000 */
[----:B------:R-:W-:Y:S06]  /*57b0*/  BAR.SYNC.DEFER_BLOCKING 0x1, 0x80 ;  /* 0x0042000000007b1d */ /* 0x000fec0000010000 */
[----:B------:R-:W-:Y:S01]  /*57c0*/  BSSY B0, `(.L_x_60) ;  /* 0x0000016000007945 */ /* 0x000fe20003800000 */
[----:B------:R1:W-:Y:S04]  /*57d0*/  STSM.16.M88.4 [R19+0x1200], R88 ;  /* 0x0012005813007844 */ /* 0x0003e80000000200 */
        /* <DEDUP_REMOVED lines=10> */
[----:B------:R-:W-:Y:S01]  /*5880*/  R2UR UR8, R16 ;  /* 0x00000000100872ca */ /* 0x000fe200000e0000 */
[----:B------:R-:W-:Y:S01]  /*5890*/  ULDC.64 UR4, c[0x0][0x198] ;  /* 0x0000660000047ab9 */ /* 0x000fe20000000a00 */
[----:B------:R-:W-:Y:S02]  /*58a0*/  USHF.L.U32 UR10, UR38, 0x6, URZ ;  /* 0x00000006260a7899 */ /* 0x000fe4000800063f */
[----:B------:R-:W-:Y:S01]  /*58b0*/  UIADD3 UR4, UP0, UR4, 0xcf0, URZ ;  /* 0x00000cf004047890 */ /* 0x000fe2000ff1e03f */
[----:B------:R-:W-:Y:S02]  /*58c0*/  UMOV UR9, URZ ;  /* 0x0000003f00097c82 */ /* 0x000fe40008000000 */
[----:B------:R-:W3:Y:S01]  /*58d0*/  S2UR UR11, SR_CTAID.Y ;  /* 0x00000000000b79c3 */ /* 0x000ee20000002600 */
[----:B------:R-:W-:-:S05]  /*58e0*/  UIADD3.X UR5, URZ, UR5, URZ, UP0, !UPT ;  /* 0x000000053f057290 */ /* 0x000fca00087fe43f */
[----:B------:R-:W-:-:S09]  /*58f0*/  UIADD3 UR8, UR8, 0x1200, URZ ;  /* 0x0000120008087890 */ /* 0x000fd2000fffe03f */
[----:B---3--:R3:W-:Y:S02]  /*5900*/  UTMASTG.4D [UR8], [UR4] ;  /* 0x00000008040073b5 */ /* 0x0087e40008018000 */
[----:B---3--:R0:W-:Y:S02]  /*5910*/  UTMACMDFLUSH ;  /* 0x00000000000079b7 */ /* 0x0081e40000000000 */
.L_x_61:
[----:B------:R-:W-:Y:S05]  /*5920*/  BSYNC B0 ;  /* 0x0000000000007941 */ /* 0x000fea0003800000 */
.L_x_60:
[----:B------:R-:W-:Y:S01]  /*5930*/  ULOP3.LUT UR37, UR37, 0x1, URZ, 0xc, !UPT ;  /* 0x0000000125257892 */ /* 0x000fe2000f8e0c3f */
[----:B------:R-:W-:-:S04]  /*5940*/  DEPBAR.LE SB0, 0x0 ;  /* 0x000080000000791a */ /* 0x000fc80000000000 */
[----:B------:R-:W-:Y:S01]  /*5950*/  ULEA UR36, UR36, UR37, 0x1 ;  /* 0x0000002524247291 */ /* 0x000fe2000f8e083f */
[----:B------:R-:W-:-:S04]  /*5960*/  DEPBAR.LE SB0, 0x0 ;  /* 0x000080000000791a */ /* 0x000fc80000000000 */
[----:B------:R-:W-:-:S09]  /*5970*/  ULEA UR36, UR36, UR39, 0x3 ;  /* 0x0000002724247291 */ /* 0x000fd2000f8e183f */
[----:B------:R-:W-:Y:S01]  /*5980*/  SYNCS.ARRIVE.TRANS64.A1T0 RZ, [UR36+0x104a0], RZ ;  /* 0x0104a0ffffff79a7 */ /* 0x000fe20008100024 */
[----:B------:R-:W-:Y:S05]  /*5990*/  EXIT ;  /* 0x000000000000794d */ /* 0x000fea0003800000 */
.L_x_6:
[----:B------:R-:W-:-:S08]  /*59a0*/  NOP ;  /* 0x0000000000007918 */ /* 0x000fd00000000000 */
[----:B------:R-:W1:-:S00]  /*59b0*/  USETMAXREG.DEALLOC.CTAPOOL 0x18 ;  /* 0x00000018000079c8 */ /* 0x000e4000080e0500 */
[----:B------:R-:W-:-:S13]  /*59c0*/  PLOP3.LUT P0, PT, PT, PT, UP0, 0x80, 0x0 ;  /* 0x000000000000781c */ /* 0x000fda0003f0f008 */
[----:B-1----:R-:W-:Y:S05]  /*59d0*/  @!P0 BRA `(.L_x_62) ;  /* 0x0000000400808947 */ /* 0x002fea0003800000 */
[----:B------:R-:W-:-:S13]  /*59e0*/  ISETP.NE.AND P0, PT, RZ, UR5, PT ;  /* 0x00000005ff007c0c */ /* 0x000fda000bf05270 */
[----:B------:R-:W-:Y:S05]  /*59f0*/  @P0 EXIT ;  /* 0x000000000000094d */ /* 0x000fea0003800000 */
[----:B------:R-:W1:Y:S01]  /*5a00*/  LDC R0, c[0x0][0x288] ;  /* 0x0000a200ff007b82 */ /* 0x000e620000000800 */
[----:B------:R-:W-:Y:S01]  /*5a10*/  ELECT P0, URZ, PT ;  /* 0x00000000003f782f */ /* 0x000fe20003800000 */
[----:B------:R-:W-:Y:S01]  /*5a20*/  UMOV UR4, URZ ;  /* 0x0000003f00047c82 */ /* 0x000fe20008000000 */
[----:B-1----:R-:W-:-:S13]  /*5a30*/  ISETP.GE.AND P1, PT, R0, 0x40, PT ;  /* 0x000000400000780c */ /* 0x002fda0003f26270 */
[----:B------:R-:W-:Y:S05]  /*5a40*/  @!P1 BRA `(.L_x_63) ;  /* 0x0000000400209947 */ /* 0x000fea0003800000 */
[----:B------:R-:W1:Y:S01]  /*5a50*/  S2UR UR4, SR_CTAID.X ;  /* 0x00000000000479c3 */ /* 0x000e620000002500 */
[----:B------:R-:W-:Y:S01]  /*5a60*/  SHF.R.U32.HI R0, RZ, 0x6, R0 ;  /* 0x00000006ff007819 */ /* 0x000fe20000011600 */
[----:B------:R-:W-:Y:S01]  /*5a70*/  IMAD.MOV.U32 R2, RZ, RZ, 0x1 ;  /* 0x00000001ff027424 */ /* 0x000fe200078e00ff */
[----:B------:R-:W-:Y:S01]  /*5a80*/  ULOP3.LUT UR15, UR7, 0x1, URZ, 0xfc, !UPT ;  /* 0x00000001070f7892 */ /* 0x000fe2000f8efc3f */
[----:B------:R-:W-:Y:S01]  /*5a90*/  IMAD.MOV.U32 R4, RZ, RZ, RZ ;  /* 0x000000ffff047224 */ /* 0x000fe200078e00ff */
[----:B------:R-:W-:Y:S01]  /*5aa0*/  ULDC.64 UR18, c[0x0][0x198] ;  /* 0x0000660000127ab9 */ /* 0x000fe20000000a00 */
[----:B------:R-:W-:Y:S01]  /*5ab0*/  UMOV UR5, URZ ;  /* 0x0000003f00057c82 */ /* 0x000fe20008000000 */
[----:B------:R-:W-:Y:S01]  /*5ac0*/  UMOV UR6, URZ ;  /* 0x0000003f00067c82 */ /* 0x000fe20008000000 */
[----:B------:R-:W2:Y:S08]  /*5ad0*/  S2UR UR12, SR_CTAID.Z ;  /* 0x00000000000c79c3 */ /* 0x000eb00000002700 */
[----:B------:R-:W3:Y:S01]  /*5ae0*/  S2UR UR11, SR_CTAID.Y ;  /* 0x00000000000b79c3 */ /* 0x000ee20000002600 */
[----:B-1----:R-:W-:-:S03]  /*5af0*/  USHF.L.U32 UR13, UR4, 0x7, URZ ;  /* 0x00000007040d7899 */ /* 0x002fc6000800063f */
[----:B------:R-:W-:-:S09]  /*5b00*/  UMOV UR4, URZ ;  /* 0x0000003f00047c82 */ /* 0x000fd20008000000 */
.L_x_74:
[----:B------:R-:W-:-:S13]  /*5b10*/  ISETP.GE.AND P1, PT, R0, 0x1, PT ;  /* 0x000000010000780c */ /* 0x000fda0003f26270 */
[----:B------:R-:W-:Y:S05]  /*5b20*/  @!P1 BRA `(.L_x_64) ;  /* 0x0000000000249947 */ /* 0x000fea0003800000 */
[----:B------:R-:W-:-:S06]  /*5b30*/  USHF.L.U32 UR8, UR5, 0x6, URZ ;  /* 0x0000000605087899 */ /* 0x000fcc000800063f */
[----:B------:R-:W-:-:S07]  /*5b40*/  IMAD.U32 R3, RZ, RZ, UR8 ;  /* 0x00000008ff037e24 */ /* 0x000fce000f8e00ff */
.L_x_65:
[----:B------:R-:W-:-:S05]  /*5b50*/  VIADD R3, R3, 0x40 ;  /* 0x0000004003037836 */ /* 0x000fca0000000000 */
[----:B------:R-:W-:-:S13]  /*5b60*/  ISETP.LT.AND P1, PT, R3, UR13, PT ;  /* 0x0000000d03007c0c */ /* 0x000fda000bf21270 */
[----:B------:R-:W-:Y:S05]  /*5b70*/  @!P1 BRA `(.L_x_64) ;  /* 0x0000000000109947 */ /* 0x000fea0003800000 */
[C---:B------:R-:W-:Y:S01]  /*5b80*/  ISETP.GT.AND P1, PT, R0.reuse, 0x1, PT ;  /* 0x000000010000780c */ /* 0x040fe20003f24270 */
[----:B------:R-:W-:Y:S01]  /*5b90*/  UIADD3 UR5, UR5, 0x1, URZ ;  /* 0x0000000105057890 */ /* 0x000fe2000fffe03f */
[----:B------:R-:W-:-:S11]  /*5ba0*/  VIADD R0, R0, 0xffffffff ;  /* 0xffffffff00007836 */ /* 0x000fd60000000000 */
[----:B------:R-:W-:Y:S05]  /*5bb0*/  @P1 BRA `(.L_x_65) ;  /* 0xfffffffc00e41947 */ /* 0x000fea000383ffff */
.L_x_64:
[----:B------:R-:W-:-:S13]  /*5bc0*/  ISETP.NE.AND P1, PT, R0, RZ, PT ;  /* 0x000000ff0000720c */ /* 0x000fda0003f25270 */
[----:B------:R-:W-:Y:S05]  /*5bd0*/  @!P1 BRA `(.L_x_63) ;  /* 0x0000000000bc9947 */ /* 0x000fea0003800000 */
[----:B------:R-:W-:-:S06]  /*5be0*/  UISETP.NE.AND UP0, UPT, UR15, 0x3, UPT ;  /* 0x000000030f00788c */ /* 0x000fcc000bf05270 */
[----:B------:R-:W-:-:S13]  /*5bf0*/  PLOP3.LUT P3, PT, PT, PT, UP0, 0x80, 0x0 ;  /* 0x000000000000781c */ /* 0x000fda0003f6f008 */
[----:B------:R-:W-:Y:S05]  /*5c00*/  @!P3 BRA `(.L_x_66) ;  /* 0x000000000004b947 */ /* 0x000fea0003800000 */
[----:B--23--:R-:W-:Y:S01]  /*5c10*/  BPT.TRAP 0x1 ;  /* 0x000000040000795c */ /* 0x00cfe20000300000 */
.L_x_66:
[----:B------:R-:W1:Y:S01]  /*5c20*/  S2UR UR9, SR_CgaCtaId ;  /* 0x00000000000979c3 */ /* 0x000e620000008800 */
[----:B------:R-:W-:Y:S01]  /*5c30*/  UMOV UR8, 0x400 ;  /* 0x0000040000087882 */ /* 0x000fe20000000000 */
[----:B------:R-:W-:Y:S02]  /*5c40*/  SHF.L.U32 R3, R4, 0x1f, RZ ;  /* 0x0000001f04037819 */ /* 0x000fe400000006ff */
[----:B------:R-:W-:Y:S01]  /*5c50*/  LOP3.LUT P2, RZ, R2, 0xff, RZ, 0xc0, !PT ;  /* 0x000000ff02ff7812 */ /* 0x000fe2000784c0ff */
[----:B-1----:R-:W-:-:S04]  /*5c60*/  ULEA UR14, UR9, UR8, 0x18 ;  /* 0x00000008090e7291 */ /* 0x002fc8000f8ec03f */
[----:B------:R-:W-:-:S09]  /*5c70*/  ULEA UR8, UR6, UR14, 0x3 ;  /* 0x0000000e06087291 */ /* 0x000fd2000f8e183f */
[----:B------:R-:W1:Y:S02]  /*5c80*/  SYNCS.PHASECHK.TRANS64.TRYWAIT P1, [UR8+0x10480], R3 ;  /* 0x01048003ff0075a7 */ /* 0x000e640008020148 */
[----:B-1----:R-:W-:Y:S05]  /*5c90*/  @!P1 BRA `(.L_x_67) ;  /* 0x0000002400089947 */ /* 0x002fea0003800000 */
.L_x_145:
[----:B------:R-:W-:Y:S04]  /*5ca0*/  BSSY B0, `(.L_x_68) ;  /* 0x0000003000007945 */ /* 0x000fe80003800000 */
[----:B------:R-:W-:Y:S05]  /*5cb0*/  @!P0 BRA `(.L_x_69) ;  /* 0x0000000000048947 */ /* 0x000fea0003800000 */
[----:B------:R-:W-:-:S04]  /*5cc0*/  DEPBAR.LE SB0, 0x1 ;  /* 0x000080400000791a */ /* 0x000fc80000000000 */
.L_x_69:
[----:B--23--:R-:W-:Y:S05]  /*5cd0*/  BSYNC B0 ;  /* 0x0000000000007941 */ /* 0x00cfea0003800000 */
.L_x_68:
[----:B------:R-:W-:Y:S05]  /*5ce0*/  @P2 BRA `(.L_x_70) ;  /* 0x0000000000242947 */ /* 0x000fea0003800000 */
[----:B------:R-:W-:Y:S05]  /*5cf0*/  @!P3 BRA `(.L_x_71) ;  /* 0x000000000004b947 */ /* 0x000fea0003800000 */
[----:B------:R-:W-:Y:S01]  /*5d00*/  BPT.TRAP 0x1 ;  /* 0x000000040000795c */ /* 0x000fe20000300000 */
.L_x_71:
[----:B------:R-:W-:Y:S02]  /*5d10*/  ULEA UR8, UR4, UR14, 0x3 ;  /* 0x0000000e04087291 */ /* 0x000fe4000f8e183f */
[----:B------:R-:W-:Y:S02]  /*5d20*/  UIADD3 UR4, UR4, 0x1, URZ ;  /* 0x0000000104047890 */ /* 0x000fe4000fffe03f */
[----:B------:R-:W-:Y:S02]  /*5d30*/  UIADD3 UR8, UR8, 0x10490, URZ ;  /* 0x0001049008087890 */ /* 0x000fe4000fffe03f */
[----:B------:R-:W-:Y:S02]  /*5d40*/  UISETP.NE.AND UP0, UPT, UR4, 0x2, UPT ;  /* 0x000000020400788c */ /* 0x000fe4000bf05270 */
[----:B------:R-:W-:Y:S02]  /*5d50*/  UPRMT UR8, UR9, 0x654, UR8 ;  /* 0x0000065409087896 */ /* 0x000fe40008000008 */
[----:B------:R-:W-:-:S07]  /*5d60*/  USEL UR4, UR4, URZ, UP0 ;  /* 0x0000003f04047287 */ /* 0x000fce0008000000 */
[----:B------:R-:W-:Y:S05]  /*5d70*/  SYNCS.ARRIVE.TRANS64.RED.A1T0 RZ, [UR8], RZ ;  /* 0x000000ffffff79a7 */ /* 0x000fea0008100408 */
.L_x_70:
[----:B------:R-:W-:Y:S04]  /*5d80*/  BSSY B0, `(.L_x_72) ;  /* 0x000000a000007945 */ /* 0x000fe80003800000 */
[----:B------:R-:W-:Y:S05]  /*5d90*/  @!P0 BRA `(.L_x_73) ;  /* 0x0000000000208947 */ /* 0x000fea0003800000 */
[----:B------:R-:W-:Y:S02]  /*5da0*/  ULEA UR8, UR6, UR14, 0xd ;  /* 0x0000000e06087291 */ /* 0x000fe4000f8e683f */
[----:B------:R-:W-:Y:S02]  /*5db0*/  UIADD3 UR16, UP0, UR18, 0x6f0, URZ ;  /* 0x000006f012107890 */ /* 0x000fe4000ff1e03f */
[----:B------:R-:W-:Y:S02]  /*5dc0*/  USHF.L.U32 UR10, UR5, 0x6, URZ ;  /* 0x00000006050a7899 */ /* 0x000fe4000800063f */
[----:B------:R-:W-:Y:S02]  /*5dd0*/  UIADD3 UR8, UR8, 0xc000, URZ ;  /* 0x0000c00008087890 */ /* 0x000fe4000fffe03f */
[----:B------:R-:W-:Y:S01]  /*5de0*/  UIADD3.X UR17, URZ, UR19, URZ, UP0, !UPT ;  /* 0x000000133f117290 */ /* 0x000fe200087fe43f */
[----:B------:R-:W-:-:S08]  /*5df0*/  UMOV UR9, URZ ;  /* 0x0000003f00097c82 */ /* 0x000fd00008000000 */
[----:B------:R2:W-:Y:S02]  /*5e00*/  UTMAREDG.4D.ADD [UR8], [UR16] ;  /* 0x00000008100073b6 */ /* 0x0005e40008018000 */
[----:B--2---:R0:W-:Y:S02]  /*5e10*/  UTMACMDFLUSH ;  /* 0x00000000000079b7 */ /* 0x0041e40000000000 */
.L_x_73:
[----:B------:R-:W-:Y:S05]  /*5e20*/  BSYNC B0 ;  /* 0x0000000000007941 */ /* 0x000fea0003800000 */
.L_x_72:
[----:B------:R-:W-:Y:S01]  /*5e30*/  UIADD3 UR6, UR6, 0x1, URZ ;  /* 0x0000000106067890 */ /* 0x000fe2000fffe03f */
[C---:B------:R-:W-:Y:S01]  /*5e40*/  ISETP.GT.AND P1, PT, R0.reuse, 0x1, PT ;  /* 0x000000010000780c */ /* 0x040fe20003f24270 */
[----:B------:R-:W-:Y:S01]  /*5e50*/  UIADD3 UR5, UR5, 0x1, URZ ;  /* 0x0000000105057890 */ /* 0x000fe2000fffe03f */
[----:B------:R-:W-:Y:S01]  /*5e60*/  VIADD R0, R0, 0xffffffff ;  /* 0xffffffff00007836 */ /* 0x000fe20000000000 */
[----:B------:R-:W-:Y:S01]  /*5e70*/  UISETP.NE.AND UP0, UPT, UR6, 0x2, UPT ;  /* 0x000000020600788c */ /* 0x000fe2000bf05270 */
[----:B-1----:R-:W-:-:S03]  /*5e80*/  PRMT R2, RZ, 0x7610, R2 ;  /* 0x00007610ff027816 */ /* 0x002fc60000000002 */
[----:B------:R-:W-:Y:S02]  /*5e90*/  USEL UR8, URZ, 0x1, UP0 ;  /* 0x000000013f087887 */ /* 0x000fe40008000000 */
[----:B------:R-:W-:-:S04]  /*5ea0*/  USEL UR6, UR6, URZ, UP0 ;  /* 0x0000003f06067287 */ /* 0x000fc80008000000 */
[----:B------:R-:W-:Y:S01]  /*5eb0*/  LOP3.LUT R4, R4, UR8, RZ, 0x3c, !PT ;  /* 0x0000000804047c12 */ /* 0x000fe2000f8e3cff */
[----:B------:R-:W-:Y:S07]  /*5ec0*/  @P1 BRA `(.L_x_74) ;  /* 0xfffffffc00101947 */ /* 0x000fee000383ffff */
.L_x_63:
[----:B------:R-:W-:Y:S04]  /*5ed0*/  BSSY B0, `(.L_x_75) ;  /* 0x0000003000007945 */ /* 0x000fe80003800000 */
[----:B------:R-:W-:Y:S05]  /*5ee0*/  @!P0 BRA `(.L_x_76) ;  /* 0x0000000000048947 */ /* 0x000fea0003800000 */
[----:B------:R-:W-:-:S04]  /*5ef0*/  DEPBAR.LE SB0, 0x0 ;  /* 0x000080000000791a */ /* 0x000fc80000000000 */
.L_x_76:
[----:B--23--:R-:W-:Y:S05]  /*5f00*/  BSYNC B0 ;  /* 0x0000000000007941 */ /* 0x00cfea0003800000 */
.L_x_75:
[----:B------:R-:W-:-:S04]  /*5f10*/  ULOP3.LUT UR7, UR7, 0x1, URZ, 0xfc, !UPT ;  /* 0x0000000107077892 */ /* 0x000fc8000f8efc3f */
[----:B------:R-:W-:-:S06]  /*5f20*/  UISETP.NE.AND UP0, UPT, UR7, 0x3, UPT ;  /* 0x000000030700788c */ /* 0x000fcc000bf05270 */
[----:B------:R-:W-:-:S13]  /*5f30*/  PLOP3.LUT P0, PT, PT, PT, UP0, 0x80, 0x0 ;  /* 0x000000000000781c */ /* 0x000fda0003f0f008 */
[----:B------:R-:W-:Y:S05]  /*5f40*/  @!P0 BRA `(.L_x_77) ;  /* 0x0000000000048947 */ /* 0x000fea0003800000 */
[----:B------:R-:W-:Y:S01]  /*5f50*/  BPT.TRAP 0x1 ;  /* 0x000000040000795c */ /* 0x000fe20000300000 */
.L_x_77:
[----:B------:R-:W1:Y:S01]  /*5f60*/  S2UR UR6, SR_CgaCtaId ;  /* 0x00000000000679c3 */ /* 0x000e620000008800 */
[----:B------:R-:W-:Y:S02]  /*5f70*/  UMOV UR5, 0x400 ;  /* 0x0000040000057882 */ /* 0x000fe40000000000 */
[----:B-1----:R-:W-:-:S04]  /*5f80*/  ULEA UR5, UR6, UR5, 0x18 ;  /* 0x0000000506057291 */ /* 0x002fc8000f8ec03f */
[----:B------:R-:W-:-:S04]  /*5f90*/  ULEA UR4, UR4, UR5, 0x3 ;  /* 0x0000000504047291 */ /* 0x000fc8000f8e183f */
[----:B------:R-:W-:-:S04]  /*5fa0*/  UIADD3 UR4, UR4, 0x10490, URZ ;  /* 0x0001049004047890 */ /* 0x000fc8000fffe03f */
[----:B------:R-:W-:-:S09]  /*5fb0*/  UPRMT UR4, UR6, 0x654, UR4 ;  /* 0x0000065406047896 */ /* 0x000fd20008000004 */
[----:B------:R-:W-:Y:S01]  /*5fc0*/  SYNCS.ARRIVE.TRANS64.RED.A1T0 RZ, [UR4], RZ ;  /* 0x000000ffffff79a7 */ /* 0x000fe20008100404 */
[----:B------:R-:W-:Y:S05]  /*5fd0*/  EXIT ;  /* 0x000000000000794d */ /* 0x000fea0003800000 */
.L_x_62:
[----:B------:R-:W1:Y:S01]  /*5fe0*/  LDC R3, c[0x0][0x288] ;  /* 0x0000a200ff037b82 */ /* 0x000e620000000800 */
[----:B------:R-:W-:Y:S01]  /*5ff0*/  ELECT P3, URZ, PT ;  /* 0x00000000003f782f */ /* 0x000fe20003860000 */
[----:B------:R-:W-:-:S06]  /*6000*/  IMAD.MOV.U32 R5, RZ, RZ, RZ ;  /* 0x000000ffff057224 */ /* 0x000fcc00078e00ff */
[----:B------:R-:W2:Y:S08]  /*6010*/  S2UR UR11, SR_CTAID.X ;  /* 0x00000000000b79c3 */ /* 0x000eb00000002500 */
[----:B------:R-:W3:Y:S01]  /*6020*/  S2UR UR20, SR_CTAID.Y ;  /* 0x00000000001479c3 */ /* 0x000ee20000002600 */
[----:B-1----:R-:W-:-:S07]  /*6030*/  ISETP.GE.AND P0, PT, R3, 0x40, PT ;  /* 0x000000400300780c */ /* 0x002fce0003f06270 */
[----:B------:R-:W1:Y:S01]  /*6040*/  S2UR UR21, SR_CTAID.Z ;  /* 0x00000000001579c3 */ /* 0x000e620000002700 */
[----:B------:R-:W-:-:S04]  /*6050*/  SHF.R.S32.HI R2, RZ, 0x1f, R3 ;  /* 0x0000001fff027819 */ /* 0x000fc80000011403 */
[----:B------:R-:W-:Y:S01]  /*6060*/  LEA.HI R2, R2, R3, RZ, 0x6 ;  /* 0x0000000302027211 */ /* 0x000fe200078f30ff */
[----:B--2---:R-:W-:-:S03]  /*6070*/  USHF.L.U32 UR11, UR11, 0x7, URZ ;  /* 0x000000070b0b7899 */ /* 0x004fc6000800063f */
[----:B------:R-:W-:-:S05]  /*6080*/  SHF.R.S32.HI R2, RZ, 0x6, R2 ;  /* 0x00000006ff027819 */ /* 0x000fca0000011402 */
[----:B------:R-:W-:Y:S02]  /*6090*/  IMAD.SHL.U32 R3, R2, 0x4, RZ ;  /* 0x0000000402037824 */ /* 0x000fe400078e00ff */
[----:B------:R-:W-:Y:S01]  /*60a0*/  IMAD.MOV.U32 R2, RZ, RZ, RZ ;  /* 0x000000ffff027224 */ /* 0x000fe200078e00ff */
[----:B---3--:R-:W-:Y:S06]  /*60b0*/  @!P0 BRA `(.L_x_78) ;  /* 0x0000000000208947 */ /* 0x008fec0003800000 */
[----:B------:R-:W-:-:S07]  /*60c0*/  IMAD.MOV.U32 R2, RZ, RZ, RZ ;  /* 0x000000ffff027224 */ /* 0x000fce00078e00ff */
.L_x_79:
[----:B------:R-:W-:-:S04]  /*60d0*/  LEA R4, R2, 0x40, 0x6 ;  /* 0x0000004002047811 */ /* 0x000fc800078e30ff */
[----:B------:R-:W-:-:S13]  /*60e0*/  ISETP.LT.AND P0, PT, R4, UR11, PT ;  /* 0x0000000b04007c0c */ /* 0x000fda000bf01270 */
[----:B------:R-:W-:Y:S05]  /*60f0*/  @!P0 BRA `(.L_x_78) ;  /* 0x0000000000108947 */ /* 0x000fea0003800000 */
[C---:B------:R-:W-:Y:S01]  /*6100*/  ISETP.GT.AND P0, PT, R3.reuse, 0x4, PT ;  /* 0x000000040300780c */ /* 0x040fe20003f04270 */
[----:B------:R-:W-:Y:S02]  /*6110*/  VIADD R3, R3, 0xfffffffc ;  /* 0xfffffffc03037836 */ /* 0x000fe40000000000 */
[----:B------:R-:W-:-:S10]  /*6120*/  VIADD R2, R2, 0x1 ;  /* 0x0000000102027836 */ /* 0x000fd40000000000 */
[----:B------:R-:W-:Y:S05]  /*6130*/  @P0 BRA `(.L_x_79) ;  /* 0xfffffffc00e40947 */ /* 0x000fea000383ffff */
.L_x_78:
[----:B------:R-:W-:Y:S04]  /*6140*/  BSSY B0, `(.L_x_80) ;  /* 0x0000022000007945 */ /* 0x000fe80003800000 */
[----:B------:R-:W-:Y:S05]  /*6150*/  @!P3 BRA `(.L_x_81) ;  /* 0x000000000080b947 */ /* 0x000fea0003800000 */
[----:B------:R-:W2:Y:S01]  /*6160*/  S2R R5, SR_CgaCtaId ;  /* 0x0000000000057919 */ /* 0x000ea20000008800 */
[----:B------:R-:W-:-:S04]  /*6170*/  MOV R4, 0x400 ;  /* 0x0000040000047802 */ /* 0x000fc80000000f00 */
[----:B--2---:R-:W-:Y:S01]  /*6180*/  LEA R5, R5, R4, 0x18 ;  /* 0x0000000405057211 */ /* 0x004fe200078ec0ff */
[----:B------:R-:W-:-:S05]  /*6190*/  IMAD.MOV.U32 R4, RZ, RZ, 0x1 ;  /* 0x00000001ff047424 */ /* 0x000fca00078e00ff */
[----:B------:R-:W-:-:S04]  /*61a0*/  SHF.L.U32 R4, R4, 0x1f, RZ ;  /* 0x0000001f04047819 */ /* 0x000fc800000006ff */
[----:B------:R-:W2:Y:S02]  /*61b0*/  SYNCS.PHASECHK.TRANS64.TRYWAIT P0, [R5+URZ+0x10460], R4 ;  /* 0x01046004050075a7 */ /* 0x000ea4000800017f */
[----:B--2---:R-:W-:Y:S05]  /*61c0*/  @!P0 BRA `(.L_x_82) ;  /* 0x0000001c00d48947 */ /* 0x004fea0003800000 */
.L_x_146:
[----:B------:R-:W-:Y:S01]  /*61d0*/  ULOP3.LUT UR5, UR4, 0x2, URZ, 0xfc, !UPT ;  /* 0x0000000204057892 */ /* 0x000fe2000f8efc3f */
[----:B--2---:R-:W-:-:S03]  /*61e0*/  @P2 IMAD.MOV.U32 R4, RZ, RZ, 0x1000 ;  /* 0x00001000ff042424 */ /* 0x004fc600078e00ff */
[----:B------:R-:W-:Y:S01]  /*61f0*/  UPRMT UR5, UR5, 0x9910, URZ ;  /* 0x0000991005057896 */ /* 0x000fe2000800003f */
[----:B------:R2:W-:Y:S03]  /*6200*/  @P2 SYNCS.ARRIVE.TRANS64 RZ, [R5+URZ+0x10440], R4 ;  /* 0x0104400405ff29a7 */ /* 0x0005e6000800003f */
[----:B------:R-:W-:-:S06]  /*6210*/  UISETP.NE.AND UP0, UPT, UR5, 0x2, UPT ;  /* 0x000000020500788c */ /* 0x000fcc000bf05270 */
[----:B------:R-:W-:-:S13]  /*6220*/  PLOP3.LUT P0, PT, PT, PT, UP0, 0x80, 0x0 ;  /* 0x000000000000781c */ /* 0x000fda0003f0f008 */
[----:B--2---:R-:W-:Y:S05]  /*6230*/  @P0 BRA `(.L_x_83) ;  /* 0x0000000000040947 */ /* 0x004fea0003800000 */
[----:B-1----:R-:W-:Y:S01]  /*6240*/  BPT.TRAP 0x1 ;  /* 0x000000040000795c */ /* 0x002fe20000300000 */
.L_x_83:
[----:B------:R-:W-:-:S04]  /*6250*/  LOP3.LUT P0, RZ, R0, 0x1f, RZ, 0xc0, !PT ;  /* 0x0000001f00ff7812 */ /* 0x000fc8000780c0ff */
[----:B------:R-:W-:-:S13]  /*6260*/  PLOP3.LUT P0, PT, P0, P2, PT, 0x2a, 0x0 ;  /* 0x000000000000781c */ /* 0x000fda0000704572 */
[----:B------:R-:W-:Y:S05]  /*6270*/  @P0 BRA `(.L_x_84) ;  /* 0x0000000000040947 */ /* 0x000fea0003800000 */
[----:B-1----:R-:W-:Y:S01]  /*6280*/  BPT.TRAP 0x1 ;  /* 0x000000040000795c */ /* 0x002fe20000300000 */
.L_x_84:
[----:B------:R-:W-:Y:S01]  /*6290*/  R2UR UR8, R5 ;  /* 0x00000000050872ca */ /* 0x000fe200000e0000 */
[----:B------:R-:W-:Y:S01]  /*62a0*/  ULDC.64 UR6, c[0x0][0x198] ;  /* 0x0000660000067ab9 */ /* 0x000fe20000000a00 */
[----:B------:R-:W-:Y:S01]  /*62b0*/  UMOV UR14, 0x0 ;  /* 0x00000000000e7882 */ /* 0x000fe20000000000 */
[----:B------:R-:W-:Y:S01]  /*62c0*/  UIADD3 UR6, UP0, UR6, 0x1f0, URZ ;  /* 0x000001f006067890 */ /* 0x000fe2000ff1e03f */
[----:B------:R-:W-:Y:S01]  /*62d0*/  IMAD.MOV.U32 R5, RZ, RZ, 0x1 ;  /* 0x00000001ff057424 */ /* 0x000fe200078e00ff */
[----:B------:R-:W-:Y:S01]  /*62e0*/  UMOV UR15, 0x10000000 ;  /* 0x10000000000f7882 */ /* 0x000fe20000000000 */
[----:B------:R-:W-:Y:S01]  /*62f0*/  UMOV UR10, URZ ;  /* 0x0000003f000a7c82 */ /* 0x000fe20008000000 */
[----:B------:R-:W-:Y:S01]  /*6300*/  UIADD3.X UR7, URZ, UR7, URZ, UP0, !UPT ;  /* 0x000000073f077290 */ /* 0x000fe200087fe43f */
[----:B------:R-:W-:Y:S01]  /*6310*/  UMOV UR12, UR20 ;  /* 0x00000014000c7c82 */ /* 0x000fe20008000000 */
[----:B-1----:R-:W-:-:S04]  /*6320*/  UMOV UR13, UR21 ;  /* 0x00000015000d7c82 */ /* 0x002fc80008000000 */
[----:B------:R-:W-:-:S09]  /*6330*/  UIADD3 UR9, UR8, 0x10440, URZ ;  /* 0x0001044008097890 */ /* 0x000fd2000fffe03f */
[----:B------:R2:W-:Y:S02]  /*6340*/  UTMALDG.4D [UR8], [UR6], desc[UR14] ;  /* 0x00000e08060075b4 */ /* 0x0005e40008019000 */
[----:B--2---:R-:W-:Y:S01]  /*6350*/  NOP ;  /* 0x0000000000007918 */ /* 0x004fe20000000000 */
.L_x_81:
[----:B-1----:R-:W-:Y:S05]  /*6360*/  BSYNC B0 ;  /* 0x0000000000007941 */ /* 0x002fea0003800000 */
.L_x_80:
[----:B------:R-:W-:Y:S01]  /*6370*/  ISETP.LT.OR P0, PT, R3, 0x1, !P3 ;  /* 0x000000010300780c */ /* 0x000fe20005f01670 */
[----:B------:R-:W-:-:S12]  /*6380*/  BSSY B0, `(.L_x_85) ;  /* 0x0000022000007945 */ /* 0x000fd80003800000 */
[----:B------:R-:W-:Y:S05]  /*6390*/  @P0 BRA `(.L_x_86) ;  /* 0x0000000000800947 */ /* 0x000fea0003800000 */
[----:B------:R-:W1:Y:S01]  /*63a0*/  S2R R7, SR_CgaCtaId ;  /* 0x0000000000077919 */ /* 0x000e620000008800 */
[----:B------:R-:W-:-:S04]  /*63b0*/  MOV R4, 0x400 ;  /* 0x0000040000047802 */ /* 0x000fc80000000f00 */
[----:B-1----:R-:W-:Y:S01]  /*63c0*/  LEA R7, R7, R4, 0x18 ;  /* 0x0000000407077211 */ /* 0x002fe200078ec0ff */
[----:B------:R-:W-:-:S05]  /*63d0*/  IMAD.MOV.U32 R4, RZ, RZ, 0x1 ;  /* 0x00000001ff047424 */ /* 0x000fca00078e00ff */
[----:B------:R-:W-:-:S04]  /*63e0*/  SHF.L.U32 R4, R4, 0x1f, RZ ;  /* 0x0000001f04047819 */ /* 0x000fc800000006ff */
[----:B------:R-:W1:Y:S02]  /*63f0*/  SYNCS.PHASECHK.TRANS64.TRYWAIT P0, [R7+URZ+0x10420], R4 ;  /* 0x01042004070075a7 */ /* 0x000e64000800017f */
[----:B-1----:R-:W-:Y:S05]  /*6400*/  @!P0 BRA `(.L_x_87) ;  /* 0x0000001c00588947 */ /* 0x002fea0003800000 */
.L_x_147:
[----:B------:R-:W-:Y:S01]  /*6410*/  ULOP3.LUT UR5, UR4, 0x2, URZ, 0xfc, !UPT ;  /* 0x0000000204057892 */ /* 0x000fe2000f8efc3f */
[----:B-1----:R-:W-:-:S03]  /*6420*/  @P2 IMAD.MOV.U32 R4, RZ, RZ, 0x1100 ;  /* 0x00001100ff042424 */ /* 0x002fc600078e00ff */
[----:B------:R-:W-:Y:S01]  /*6430*/  UPRMT UR5, UR5, 0x9910, URZ ;  /* 0x0000991005057896 */ /* 0x000fe2000800003f */
[----:B------:R1:W-:Y:S03]  /*6440*/  @P2 SYNCS.ARRIVE.TRANS64 RZ, [R7+URZ+0x10400], R4 ;  /* 0x0104000407ff29a7 */ /* 0x0003e6000800003f */
[----:B------:R-:W-:-:S06]  /*6450*/  UISETP.NE.AND UP0, UPT, UR5, 0x2, UPT ;  /* 0x000000020500788c */ /* 0x000fcc000bf05270 */
[----:B------:R-:W-:-:S13]  /*6460*/  PLOP3.LUT P0, PT, PT, PT, UP0, 0x80, 0x0 ;  /* 0x000000000000781c */ /* 0x000fda0003f0f008 */
[----:B-1----:R-:W-:Y:S05]  /*6470*/  @P0 BRA `(.L_x_88) ;  /* 0x0000000000040947 */ /* 0x002fea0003800000 */
[----:B------:R-:W-:Y:S01]  /*6480*/  BPT.TRAP 0x1 ;  /* 0x000000040000795c */ /* 0x000fe20000300000 */
.L_x_88:
[----:B------:R-:W-:-:S04]  /*6490*/  LOP3.LUT P0, RZ, R0, 0x1f, RZ, 0xc0, !PT ;  /* 0x0000001f00ff7812 */ /* 0x000fc8000780c0ff */
[----:B------:R-:W-:-:S13]  /*64a0*/  PLOP3.LUT P0, PT, P0, P2, PT, 0x2a, 0x0 ;  /* 0x000000000000781c */ /* 0x000fda0000704572 */
[----:B------:R-:W-:Y:S05]  /*64b0*/  @P0 BRA `(.L_x_89) ;  /* 0x0000000000040947 */ /* 0x000fea0003800000 */
[----:B------:R-:W-:Y:S01]  /*64c0*/  BPT.TRAP 0x1 ;  /* 0x000000040000795c */ /* 0x000fe20000300000 */
.L_x_89:
[----:B------:R-:W-:Y:S01]  /*64d0*/  R2UR UR17, R7 ;  /* 0x00000000071172ca */ /* 0x000fe200000e0000 */
[----:B------:R-:W-:Y:S01]  /*64e0*/  ULDC.64 UR6, c[0x0][0x198] ;  /* 0x0000660000067ab9 */ /* 0x000fe20000000a00 */
[----:B------:R-:W-:Y:S01]  /*64f0*/  R2UR UR19, R2 ;  /* 0x00000000021372ca */ /* 0x000fe200000e0000 */
[----:B------:R-:W-:Y:S01]  /*6500*/  UIADD3 UR6, UP0, UR6, 0xf0, URZ ;  /* 0x000000f006067890 */ /* 0x000fe2000ff1e03f */
[----:B------:R-:W-:Y:S01]  /*6510*/  UMOV UR8, 0x0 ;  /* 0x0000000000087882 */ /* 0x000fe20000000000 */
[----:B------:R-:W-:Y:S02]  /*6520*/  UMOV UR9, 0x10000000 ;  /* 0x1000000000097882 */ /* 0x000fe40000000000 */
[----:B------:R-:W-:Y:S01]  /*6530*/  UIADD3.X UR7, URZ, UR7, URZ, UP0, !UPT ;  /* 0x000000073f077290 */ /* 0x000fe200087fe43f */
[----:B------:R-:W-:-:S05]  /*6540*/  UMOV UR18, URZ ;  /* 0x0000003f00127c82 */ /* 0x000fca0008000000 */
[----:B------:R-:W-:Y:S02]  /*6550*/  UIADD3 UR16, UR17, 0x8000, URZ ;  /* 0x0000800011107890 */ /* 0x000fe4000fffe03f */
[----:B------:R-:W-:Y:S02]  /*6560*/  USHF.L.U32 UR19, UR19, 0x6, URZ ;  /* 0x0000000613137899 */ /* 0x000fe4000800063f */
[----:B------:R-:W-:-:S09]  /*6570*/  UIADD3 UR17, UR17, 0x10400, URZ ;  /* 0x0001040011117890 */ /* 0x000fd2000fffe03f */
[----:B------:R1:W-:Y:S02]  /*6580*/  UTMALDG.4D [UR16], [UR6], desc[UR8] ;  /* 0x00000810060075b4 */ /* 0x0003e40008019000 */
[----:B-1----:R-:W-:Y:S01]  /*6590*/  NOP ;  /* 0x0000000000007918 */ /* 0x002fe20000000000 */
.L_x_86:
[----:B------:R-:W-:Y:S05]  /*65a0*/  BSYNC B0 ;  /* 0x0000000000007941 */ /* 0x000fea0003800000 */
.L_x_85:
[----:B------:R-:W-:Y:S01]  /*65b0*/  ISETP.LT.OR P0, PT, R3, 0x2, !P3 ;  /* 0x000000020300780c */ /* 0x000fe20005f01670 */
[----:B------:R-:W-:Y:S01]  /*65c0*/  BSSY B0, `(.L_x_90) ;  /* 0x0000014000007945 */ /* 0x000fe20003800000 */
[----:B------:R-:W-:-:S11]  /*65d0*/  IMAD.MOV.U32 R4, RZ, RZ, RZ ;  /* 0x000000ffff047224 */ /* 0x000fd600078e00ff */
[----:B------:R-:W-:Y:S05]  /*65e0*/  @P0 BRA `(.L_x_91) ;  /* 0x0000000000440947 */ /* 0x000fea0003800000 */
[----:B------:R-:W1:Y:S01]  /*65f0*/  S2UR UR6, SR_CgaCtaId ;  /* 0x00000000000679c3 */ /* 0x000e620000008800 */
[----:B------:R-:W-:Y:S01]  /*6600*/  R2UR UR26, R2 ;  /* 0x00000000021a72ca */ /* 0x000fe200000e0000 */
[----:B------:R-:W-:Y:S01]  /*6610*/  UMOV UR5, 0x400 ;  /* 0x0000040000057882 */ /* 0x000fe20000000000 */
[----:B------:R-:W-:Y:S01]  /*6620*/  ULDC.64 UR8, c[0x0][0x198] ;  /* 0x0000660000087ab9 */ /* 0x000fe20000000a00 */
[----:B------:R-:W-:Y:S01]  /*6630*/  UMOV UR27, UR20 ;  /* 0x00000014001b7c82 */ /* 0x000fe20008000000 */
[----:B------:R-:W-:Y:S01]  /*6640*/  UMOV UR28, UR21 ;  /* 0x00000015001c7c82 */ /* 0x000fe20008000000 */
[----:B------:R-:W-:-:S08]  /*6650*/  IMAD.MOV.U32 R4, RZ, RZ, 0x1 ;  /* 0x00000001ff047424 */ /* 0x000fd000078e00ff */
[----:B------:R-:W-:Y:S02]  /*6660*/  USHF.L.U32 UR26, UR26, 0x6, URZ ;  /* 0x000000061a1a7899 */ /* 0x000fe4000800063f */
[----:B-1----:R-:W-:Y:S02]  /*6670*/  ULEA UR5, UR6, UR5, 0x18 ;  /* 0x0000000506057291 */ /* 0x002fe4000f8ec03f */
[----:B------:R-:W-:Y:S02]  /*6680*/  UIADD3 UR6, UP0, UR8, 0x4f0, URZ ;  /* 0x000004f008067890 */ /* 0x000fe4000ff1e03f */
[----:B------:R-:W-:Y:S02]  /*6690*/  UIADD3 UR24, UR5, 0x10000, URZ ;  /* 0x0001000005187890 */ /* 0x000fe4000fffe03f */
[----:B------:R-:W-:Y:S02]  /*66a0*/  UIADD3 UR25, UR5, 0x10400, URZ ;  /* 0x0001040005197890 */ /* 0x000fe4000fffe03f */
[----:B------:R-:W-:Y:S01]  /*66b0*/  UIADD3.X UR7, URZ, UR9, URZ, UP0, !UPT ;  /* 0x000000093f077290 */ /* 0x000fe200087fe43f */
[----:B------:R-:W-:-:S02]  /*66c0*/  UMOV UR8, 0x0 ;  /* 0x0000000000087882 */ /* 0x000fc40000000000 */
[----:B------:R-:W-:-:S06]  /*66d0*/  UMOV UR9, 0x10000000 ;  /* 0x1000000000097882 */ /* 0x000fcc0000000000 */
[----:B------:R1:W-:Y:S02]  /*66e0*/  UTMALDG.3D [UR24], [UR6], desc[UR8] ;  /* 0x00000818060075b4 */ /* 0x0003e40008011000 */
[----:B-1----:R-:W-:Y:S01]  /*66f0*/  NOP ;  /* 0x0000000000007918 */ /* 0x002fe20000000000 */
.L_x_91:
[----:B------:R-:W-:Y:S05]  /*6700*/  BSYNC B0 ;  /* 0x0000000000007941 */ /* 0x000fea0003800000 */
.L_x_90:
[----:B------:R-:W-:Y:S01]  /*6710*/  BSSY B0, `(.L_x_92) ;  /* 0x0000027000007945 */ /* 0x000fe20003800000 */
[----:B------:R-:W-:-:S03]  /*6720*/  IMAD.MOV.U32 R10, RZ, RZ, RZ ;  /* 0x000000ffff0a7224 */ /* 0x000fc600078e00ff */
[----:B------:R-:W-:Y:S05]  /*6730*/  @!P3 BRA `(.L_x_93) ;  /* 0x000000000090b947 */ /* 0x000fea0003800000 */
[----:B------:R-:W1:Y:S01]  /*6740*/  S2R R7, SR_CgaCtaId ;  /* 0x0000000000077919 */ /* 0x000e620000008800 */
[----:B------:R-:W-:-:S04]  /*6750*/  MOV R6, 0x400 ;  /* 0x0000040000067802 */ /* 0x000fc80000000f00 */
[----:B-1----:R-:W-:Y:S01]  /*6760*/  LEA R8, R7, R6, 0x18 ;  /* 0x0000000607087211 */ /* 0x002fe200078ec0ff */
[----:B------:R-:W-:-:S04]  /*6770*/  IMAD.MOV.U32 R7, RZ, RZ, 0x1 ;  /* 0x00000001ff077424 */ /* 0x000fc800078e00ff */
[----:B------:R-:W-:Y:S01]  /*6780*/  IMAD R6, R5, 0x8, R8 ;  /* 0x0000000805067824 */ /* 0x000fe200078e0208 */
[----:B------:R-:W-:-:S04]  /*6790*/  SHF.L.U32 R7, R7, 0x1f, RZ ;  /* 0x0000001f07077819 */ /* 0x000fc800000006ff */
[----:B------:R-:W1:Y:S02]  /*67a0*/  SYNCS.PHASECHK.TRANS64.TRYWAIT P0, [R6+URZ+0x10460], R7 ;  /* 0x01046007060075a7 */ /* 0x000e64000800017f */
[----:B-1----:R-:W-:Y:S05]  /*67b0*/  @!P0 BRA `(.L_x_94) ;  /* 0x0000001800808947 */ /* 0x002fea0003800000 */
.L_x_148:
        /* <DEDUP_REMOVED lines=8> */
.L_x_95:
[----:B------:R-:W-:-:S04]  /*6840*/  LOP3.LUT P0, RZ, R0, 0x1f, RZ, 0xc0, !PT ;  /* 0x0000001f00ff7812 */ /* 0x000fc8000780c0ff */
[----:B------:R-:W-:-:S13]  /*6850*/  PLOP3.LUT P0, PT, P0, P2, PT, 0x2a, 0x0 ;  /* 0x000000000000781c */ /* 0x000fda0000704572 */
[----:B------:R-:W-:Y:S05]  /*6860*/  @P0 BRA `(.L_x_96) ;  /* 0x0000000000040947 */ /* 0x000fea0003800000 */
[----:B------:R-:W-:Y:S01]  /*6870*/  BPT.TRAP 0x1 ;  /* 0x000000040000795c */ /* 0x000fe20000300000 */
.L_x_96:
[----:B------:R-:W-:Y:S01]  /*6880*/  R2UR UR5, R8 ;  /* 0x00000000080572ca */ /* 0x000fe200000e0000 */
[----:B------:R-:W-:Y:S01]  /*6890*/  ULDC.64 UR6, c[0x0][0x198] ;  /* 0x0000660000067ab9 */ /* 0x000fe20000000a00 */
[----:B------:R-:W-:Y:S01]  /*68a0*/  R2UR UR17, R6 ;  /* 0x00000000061172ca */ /* 0x000fe200000e0000 */
[----:B------:R-:W-:Y:S01]  /*68b0*/  UIADD3 UR6, UP0, UR6, 0x2f0, URZ ;  /* 0x000002f006067890 */ /* 0x000fe2000ff1e03f */
[C---:B------:R-:W-:Y:S01]  /*68c0*/  R2UR UR16, R5.reuse ;  /* 0x00000000051072ca */ /* 0x040fe200000e0000 */
[----:B------:R-:W-:Y:S01]  /*68d0*/  UMOV UR8, 0x0 ;  /* 0x0000000000087882 */ /* 0x000fe20000000000 */
[----:B------:R-:W-:Y:S01]  /*68e0*/  UMOV UR9, 0x10000000 ;  /* 0x1000000000097882 */ /* 0x000fe20000000000 */
[----:B------:R-:W-:Y:S01]  /*68f0*/  UIADD3.X UR7, URZ, UR7, URZ, UP0, !UPT ;  /* 0x000000073f077290 */ /* 0x000fe200087fe43f */
[----:B------:R-:W-:Y:S01]  /*6900*/  VIADD R5, R5, 0x1 ;  /* 0x0000000105057836 */ /* 0x000fe20000000000 */
[----:B------:R-:W-:Y:S01]  /*6910*/  UMOV UR18, URZ ;  /* 0x0000003f00127c82 */ /* 0x000fe20008000000 */
[----:B------:R-:W-:Y:S01]  /*6920*/  UMOV UR19, UR11 ;  /* 0x0000000b00137c82 */ /* 0x000fe20008000000 */
[----:B------:R-:W-:-:S04]  /*6930*/  IMAD.MOV.U32 R10, RZ, RZ, 0x40 ;  /* 0x00000040ff0a7424 */ /* 0x000fc800078e00ff */
[----:B------:R-:W-:Y:S02]  /*6940*/  UIADD3 UR17, UR17, 0x10440, URZ ;  /* 0x0001044011117890 */ /* 0x000fe4000fffe03f */
[----:B------:R-:W-:-:S09]  /*6950*/  ULEA UR16, UR16, UR5, 0xc ;  /* 0x0000000510107291 */ /* 0x000fd2000f8e603f */
[----:B------:R1:W-:Y:S02]  /*6960*/  UTMALDG.4D [UR16], [UR6], desc[UR8] ;  /* 0x00000810060075b4 */ /* 0x0003e40008019000 */
[----:B-1----:R-:W-:Y:S01]  /*6970*/  NOP ;  /* 0x0000000000007918 */ /* 0x002fe20000000000 */
.L_x_93:
[----:B------:R-:W-:Y:S05]  /*6980*/  BSYNC B0 ;  /* 0x0000000000007941 */ /* 0x000fea0003800000 */
.L_x_92:
[----:B------:R-:W-:Y:S01]  /*6990*/  BSSY B0, `(.L_x_97) ;  /* 0x000002b000007945 */ /* 0x000fe20003800000 */
[----:B------:R-:W-:-:S03]  /*69a0*/  IMAD.MOV.U32 R6, RZ, RZ, 0x1 ;  /* 0x00000001ff067424 */ /* 0x000fc600078e00ff */
[----:B------:R-:W-:Y:S05]  /*69b0*/  @!P3 BRA `(.L_x_98) ;  /* 0x0000000000a0b947 */ /* 0x000fea0003800000 */
[----:B------:R-:W1:Y:S01]  /*69c0*/  S2R R7, SR_CgaCtaId ;  /* 0x0000000000077919 */ /* 0x000e620000008800 */
[----:B------:R-:W-:Y:S01]  /*69d0*/  MOV R6, 0x400 ;  /* 0x0000040000067802 */ /* 0x000fe20000000f00 */
[----:B------:R-:W-:-:S05]  /*69e0*/  IMAD.MOV.U32 R8, RZ, RZ, 0x1 ;  /* 0x00000001ff087424 */ /* 0x000fca00078e00ff */
[----:B------:R-:W-:Y:S02]  /*69f0*/  SHF.L.U32 R8, R8, 0x1f, RZ ;  /* 0x0000001f08087819 */ /* 0x000fe400000006ff */
[----:B-1----:R-:W-:-:S05]  /*6a00*/  LEA R6, R7, R6, 0x18 ;  /* 0x0000000607067211 */ /* 0x002fca00078ec0ff */
[----:B------:R-:W-:-:S04]  /*6a10*/  IMAD R7, R5, 0x8, R6 ;  /* 0x0000000805077824 */ /* 0x000fc800078e0206 */
[----:B------:R-:W1:Y:S02]  /*6a20*/  SYNCS.PHASECHK.TRANS64.TRYWAIT P0, [R7+URZ+0x10460], R8 ;  /* 0x01046008070075a7 */ /* 0x000e64000800017f */
[----:B-1----:R-:W-:Y:S05]  /*6a30*/  @!P0 BRA `(.L_x_99) ;  /* 0x0000001400f48947 */ /* 0x002fea0003800000 */
.L_x_149:
        /* <DEDUP_REMOVED lines=8> */
.L_x_100:
[----:B------:R-:W-:-:S04]  /*6ac0*/  LOP3.LUT P0, RZ, R0, 0x1f, RZ, 0xc0, !PT ;  /* 0x0000001f00ff7812 */ /* 0x000fc8000780c0ff */
[----:B------:R-:W-:-:S13]  /*6ad0*/  PLOP3.LUT P0, PT, P0, P2, PT, 0x2a, 0x0 ;  /* 0x000000000000781c */ /* 0x000fda0000704572 */
[----:B------:R-:W-:Y:S05]  /*6ae0*/  @P0 BRA `(.L_x_101) ;  /* 0x0000000000040947 */ /* 0x000fea0003800000 */
[----:B------:R-:W-:Y:S01]  /*6af0*/  BPT.TRAP 0x1 ;  /* 0x000000040000795c */ /* 0x000fe20000300000 */
.L_x_101:
[----:B------:R-:W-:Y:S01]  /*6b00*/  R2UR UR5, R6 ;  /* 0x00000000060572ca */ /* 0x000fe200000e0000 */
[----:B------:R-:W-:Y:S01]  /*6b10*/  ULDC.64 UR6, c[0x0][0x198] ;  /* 0x0000660000067ab9 */ /* 0x000fe20000000a00 */
[----:B------:R-:W-:Y:S01]  /*6b20*/  R2UR UR17, R7 ;  /* 0x00000000071172ca */ /* 0x000fe200000e0000 */
[----:B------:R-:W-:Y:S01]  /*6b30*/  UIADD3 UR6, UP0, UR6, 0x1f0, URZ ;  /* 0x000001f006067890 */ /* 0x000fe2000ff1e03f */
[C---:B------:R-:W-:Y:S01]  /*6b40*/  R2UR UR16, R5.reuse ;  /* 0x00000000051072ca */ /* 0x040fe200000e0000 */
[----:B------:R-:W-:Y:S01]  /*6b50*/  UMOV UR8, 0x0 ;  /* 0x0000000000087882 */ /* 0x000fe20000000000 */
[----:B------:R-:W-:Y:S01]  /*6b60*/  R2UR UR19, R10 ;  /* 0x000000000a1372ca */ /* 0x000fe200000e0000 */
[----:B------:R-:W-:Y:S01]  /*6b70*/  UIADD3.X UR7, URZ, UR7, URZ, UP0, !UPT ;  /* 0x000000073f077290 */ /* 0x000fe200087fe43f */
[----:B------:R-:W-:Y:S01]  /*6b80*/  VIADD R5, R5, 0x1 ;  /* 0x0000000105057836 */ /* 0x000fe20000000000 */
[----:B------:R-:W-:Y:S01]  /*6b90*/  UMOV UR9, 0x10000000 ;  /* 0x1000000000097882 */ /* 0x000fe20000000000 */
[----:B------:R-:W-:-:S03]  /*6ba0*/  UMOV UR18, URZ ;  /* 0x0000003f00127c82 */ /* 0x000fc60008000000 */
[C---:B------:R-:W-:Y:S02]  /*6bb0*/  ISETP.NE.AND P4, PT, R5.reuse, 0x4, PT ;  /* 0x000000040500780c */ /* 0x040fe40003f85270 */
[----:B------:R-:W-:Y:S01]  /*6bc0*/  UIADD3 UR17, UR17, 0x10440, URZ ;  /* 0x0001044011117890 */ /* 0x000fe2000fffe03f */
[C---:B------:R-:W-:Y:S01]  /*6bd0*/  ISETP.NE.AND P0, PT, R5.reuse, 0x4, PT ;  /* 0x000000040500780c */ /* 0x040fe20003f05270 */
[----:B------:R-:W-:Y:S01]  /*6be0*/  ULEA UR16, UR16, UR5, 0xc ;  /* 0x0000000510107291 */ /* 0x000fe2000f8e603f */
[----:B------:R-:W-:Y:S01]  /*6bf0*/  SEL R5, R5, RZ, P4 ;  /* 0x000000ff05057207 */ /* 0x000fe20002000000 */
[----:B------:R-:W-:Y:S01]  /*6c00*/  UIADD3 UR19, UR11, UR19, URZ ;  /* 0x000000130b137290 */ /* 0x000fe2000fffe03f */
[----:B------:R-:W-:-:S08]  /*6c10*/  SEL R6, RZ, 0x1, !P0 ;  /* 0x00000001ff067807 */ /* 0x000fd00004000000 */
[----:B------:R1:W-:Y:S02]  /*6c20*/  UTMALDG.4D [UR16], [UR6], desc[UR8] ;  /* 0x00000810060075b4 */ /* 0x0003e40008019000 */
[----:B-1----:R-:W-:Y:S01]  /*6c30*/  NOP ;  /* 0x0000000000007918 */ /* 0x002fe20000000000 */
.L_x_98:
[----:B------:R-:W-:Y:S05]  /*6c40*/  BSYNC B0 ;  /* 0x0000000000007941 */ /* 0x000fea0003800000 */
.L_x_97:
[----:B------:R-:W-:Y:S01]  /*6c50*/  ISETP.LT.OR P0, PT, R3, 0x3, !P3 ;  /* 0x000000030300780c */ /* 0x000fe20005f01670 */
[----:B------:R-:W-:-:S12]  /*6c60*/  BSSY B0, `(.L_x_102) ;  /* 0x0000025000007945 */ /* 0x000fd80003800000 */
[----:B------:R-:W-:Y:S05]  /*6c70*/  @P0 BRA `(.L_x_103) ;  /* 0x00000000008c0947 */ /* 0x000fea0003800000 */
        /* <DEDUP_REMOVED lines=8> */
.L_x_150:
        /* <DEDUP_REMOVED lines=8> */
.L_x_105:
[----:B------:R-:W-:-:S04]  /*6d80*/  LOP3.LUT P0, RZ, R0, 0x1f, RZ, 0xc0, !PT ;  /* 0x0000001f00ff7812 */ /* 0x000fc8000780c0ff */
[----:B------:R-:W-:-:S13]  /*6d90*/  PLOP3.LUT P0, PT, P0, P2, PT, 0x2a, 0x0 ;  /* 0x000000000000781c */ /* 0x000fda0000704572 */
[----:B------:R-:W-:Y:S05]  /*6da0*/  @P0 BRA `(.L_x_106) ;  /* 0x0000000000040947 */ /* 0x000fea0003800000 */
[----:B------:R-:W-:Y:S01]  /*6db0*/  BPT.TRAP 0x1 ;  /* 0x000000040000795c */ /* 0x000fe20000300000 */
.L_x_106:
[----:B------:R-:W-:Y:S01]  /*6dc0*/  IMAD R9, R4, 0x1000, R9 ;  /* 0x0000100004097824 */ /* 0x000fe200078e0209 */
[----:B------:R-:W-:Y:S01]  /*6dd0*/  R2UR UR17, R7 ;  /* 0x00000000071172ca */ /* 0x000fe200000e0000 */
[----:B------:R-:W-:Y:S01]  /*6de0*/  ULDC.64 UR6, c[0x0][0x198] ;  /* 0x0000660000067ab9 */ /* 0x000fe20000000a00 */
[----:B------:R-:W-:Y:S01]  /*6df0*/  R2UR UR19, R2 ;  /* 0x00000000021372ca */ /* 0x000fe200000e0000 */
[----:B------:R-:W-:Y:S01]  /*6e00*/  UIADD3 UR6, UP0, UR6, 0x3f0, URZ ;  /* 0x000003f006067890 */ /* 0x000fe2000ff1e03f */
[----:B------:R-:W-:Y:S01]  /*6e10*/  R2UR UR16, R9 ;  /* 0x00000000091072ca */ /* 0x000fe200000e0000 */
[----:B------:R-:W-:Y:S01]  /*6e20*/  UMOV UR8, 0x0 ;  /* 0x0000000000087882 */ /* 0x000fe20000000000 */
[----:B------:R-:W-:Y:S01]  /*6e30*/  UMOV UR9, 0x10000000 ;  /* 0x1000000000097882 */ /* 0x000fe20000000000 */
[----:B------:R-:W-:Y:S01]  /*6e40*/  UIADD3.X UR7, URZ, UR7, URZ, UP0, !UPT ;  /* 0x000000073f077290 */ /* 0x000fe200087fe43f */
[----:B------:R-:W-:-:S05]  /*6e50*/  UMOV UR18, URZ ;  /* 0x0000003f00127c82 */ /* 0x000fca0008000000 */
[----:B------:R-:W-:Y:S02]  /*6e60*/  UIADD3 UR17, UR17, 0x10400, URZ ;  /* 0x0001040011117890 */ /* 0x000fe4000fffe03f */
[----:B------:R-:W-:Y:S02]  /*6e70*/  USHF.L.U32 UR19, UR19, 0x6, URZ ;  /* 0x0000000613137899 */ /* 0x000fe4000800063f */
[----:B------:R-:W-:-:S09]  /*6e80*/  UIADD3 UR16, UR16, 0x8000, URZ ;  /* 0x0000800010107890 */ /* 0x000fd2000fffe03f */
[----:B------:R1:W-:Y:S02]  /*6e90*/  UTMALDG.4D [UR16], [UR6], desc[UR8] ;  /* 0x00000810060075b4 */ /* 0x0003e40008019000 */
[----:B-1----:R-:W-:Y:S01]  /*6ea0*/  NOP ;  /* 0x0000000000007918 */ /* 0x002fe20000000000 */
.L_x_103:
[----:B------:R-:W-:Y:S05]  /*6eb0*/  BSYNC B0 ;  /* 0x0000000000007941 */ /* 0x000fea0003800000 */
.L_x_102:
[----:B------:R-:W-:Y:S01]  /*6ec0*/  ISETP.LT.OR P0, PT, R3, 0x4, !P3 ;  /* 0x000000040300780c */ /* 0x000fe20005f01670 */
[----:B------:R-:W-:-:S12]  /*6ed0*/  BSSY B0, `(.L_x_107) ;  /* 0x0000018000007945 */ /* 0x000fd80003800000 */
[----:B------:R-:W-:Y:S05]  /*6ee0*/  @P0 BRA `(.L_x_108) ;  /* 0x0000000000580947 */ /* 0x000fea0003800000 */
[----:B------:R-:W1:Y:S01]  /*6ef0*/  S2R R8, SR_CgaCtaId ;  /* 0x0000000000087919 */ /* 0x000e620000008800 */
[----:B------:R-:W-:Y:S01]  /*6f00*/  MOV R7, 0x400 ;  /* 0x0000040000077802 */ /* 0x000fe20000000f00 */
[----:B------:R-:W-:Y:S01]  /*6f10*/  ULDC.64 UR6, c[0x0][0x198] ;  /* 0x0000660000067ab9 */ /* 0x000fe20000000a00 */
[C---:B------:R-:W-:Y:S01]  /*6f20*/  R2UR UR26, R2.reuse ;  /* 0x00000000021a72ca */ /* 0x040fe200000e0000 */
[----:B------:R-:W-:Y:S01]  /*6f30*/  UIADD3 UR6, UP0, UR6, 0x5f0, URZ ;  /* 0x000005f006067890 */ /* 0x000fe2000ff1e03f */
[----:B------:R-:W-:Y:S01]  /*6f40*/  VIADD R2, R2, 0x1 ;  /* 0x0000000102027836 */ /* 0x000fe20000000000 */
[----:B------:R-:W-:Y:S01]  /*6f50*/  UMOV UR8, 0x0 ;  /* 0x0000000000087882 */ /* 0x000fe20000000000 */
[----:B------:R-:W-:Y:S01]  /*6f60*/  UMOV UR9, 0x10000000 ;  /* 0x1000000000097882 */ /* 0x000fe20000000000 */
[----:B------:R-:W-:Y:S01]  /*6f70*/  UIADD3.X UR7, URZ, UR7, URZ, UP0, !UPT ;  /* 0x000000073f077290 */ /* 0x000fe200087fe43f */
[----:B------:R-:W-:Y:S01]  /*6f80*/  UMOV UR27, UR20 ;  /* 0x00000014001b7c82 */ /* 0x000fe20008000000 */
[----:B------:R-:W-:-:S06]  /*6f90*/  UMOV UR28, UR21 ;  /* 0x00000015001c7c82 */ /* 0x000fcc0008000000 */
[----:B------:R-:W-:Y:S01]  /*6fa0*/  USHF.L.U32 UR26, UR26, 0x6, URZ ;  /* 0x000000061a1a7899 */ /* 0x000fe2000800063f */
[----:B-1----:R-:W-:-:S05]  /*6fb0*/  LEA R7, R8, R7, 0x18 ;  /* 0x0000000708077211 */ /* 0x002fca00078ec0ff */
[C-C-:B------:R-:W-:Y:S02]  /*6fc0*/  IMAD R8, R4.reuse, 0x8, R7.reuse ;  /* 0x0000000804087824 */ /* 0x140fe400078e0207 */
[C---:B------:R-:W-:Y:S02]  /*6fd0*/  IMAD R7, R4.reuse, 0x100, R7 ;  /* 0x0000010004077824 */ /* 0x040fe400078e0207 */
[----:B------:R-:W-:Y:S01]  /*6fe0*/  VIADD R4, R4, 0x1 ;  /* 0x0000000104047836 */ /* 0x000fe20000000000 */
[----:B------:R-:W-:Y:S02]  /*6ff0*/  R2UR UR25, R8 ;  /* 0x00000000081972ca */ /* 0x000fe400000e0000 */
[----:B------:R-:W-:-:S11]  /*7000*/  R2UR UR24, R7 ;  /* 0x00000000071872ca */ /* 0x000fd600000e0000 */
[----:B------:R-:W-:Y:S02]  /*7010*/  UIADD3 UR25, UR25, 0x10400, URZ ;  /* 0x0001040019197890 */ /* 0x000fe4000fffe03f */
[----:B------:R-:W-:-:S09]  /*7020*/  UIADD3 UR24, UR24, 0x10000, URZ ;  /* 0x0001000018187890 */ /* 0x000fd2000fffe03f */
[----:B------:R1:W-:Y:S02]  /*7030*/  UTMALDG.3D [UR24], [UR6], desc[UR8] ;  /* 0x00000818060075b4 */ /* 0x0003e40008011000 */
[----:B-1----:R-:W-:Y:S01]  /*7040*/  NOP ;  /* 0x0000000000007918 */ /* 0x002fe20000000000 */
.L_x_108:
[----:B------:R-:W-:Y:S05]  /*7050*/  BSYNC B0 ;  /* 0x0000000000007941 */ /* 0x000fea0003800000 */
.L_x_107:
[----:B------:R-:W-:Y:S04]  /*7060*/  BSSY B0, `(.L_x_109) ;  /* 0x0000024000007945 */ /* 0x000fe80003800000 */
[----:B------:R-:W-:Y:S05]  /*7070*/  @!P3 BRA `(.L_x_110) ;  /* 0x000000000088b947 */ /* 0x000fea0003800000 */
[----:B------:R-:W1:Y:S01]  /*7080*/  S2R R8, SR_CgaCtaId ;  /* 0x0000000000087919 */ /* 0x000e620000008800 */
[----:B------:R-:W-:Y:S02]  /*7090*/  MOV R7, 0x400 ;  /* 0x0000040000077802 */ /* 0x000fe40000000f00 */
[----:B------:R-:W-:Y:S02]  /*70a0*/  SHF.L.U32 R6, R6, 0x1f, RZ ;  /* 0x0000001f06067819 */ /* 0x000fe400000006ff */
[----:B-1----:R-:W-:-:S05]  /*70b0*/  LEA R8, R8, R7, 0x18 ;  /* 0x0000000708087211 */ /* 0x002fca00078ec0ff */
[----:B------:R-:W-:-:S04]  /*70c0*/  IMAD R7, R5, 0x8, R8 ;  /* 0x0000000805077824 */ /* 0x000fc800078e0208 */
[----:B------:R-:W1:Y:S02]  /*70d0*/  SYNCS.PHASECHK.TRANS64.TRYWAIT P0, [R7+URZ+0x10460], R6 ;  /* 0x01046006070075a7 */ /* 0x000e64000800017f */
[----:B-1----:R-:W-:Y:S05]  /*70e0*/  @!P0 BRA `(.L_x_111) ;  /* 0x0000001000708947 */ /* 0x002fea0003800000 */
.L_x_151:
        /* <DEDUP_REMOVED lines=8> */
.L_x_112:
[----:B------:R-:W-:-:S04]  /*7170*/  LOP3.LUT P0, RZ, R0, 0x1f, RZ, 0xc0, !PT ;  /* 0x0000001f00ff7812 */ /* 0x000fc8000780c0ff */
[----:B------:R-:W-:-:S13]  /*7180*/  PLOP3.LUT P0, PT, P0, P2, PT, 0x2a, 0x0 ;  /* 0x000000000000781c */ /* 0x000fda0000704572 */
[----:B------:R-:W-:Y:S05]  /*7190*/  @P0 BRA `(.L_x_113) ;  /* 0x0000000000040947 */ /* 0x000fea0003800000 */
[----:B------:R-:W-:Y:S01]  /*71a0*/  BPT.TRAP 0x1 ;  /* 0x000000040000795c */ /* 0x000fe20000300000 */
.L_x_113:
[----:B------:R-:W-:Y:S01]  /*71b0*/  R2UR UR16, R5 ;  /* 0x00000000051072ca */ /* 0x000fe200000e0000 */
[----:B------:R-:W-:Y:S01]  /*71c0*/  ULDC.64 UR6, c[0x0][0x198] ;  /* 0x0000660000067ab9 */ /* 0x000fe20000000a00 */
[----:B------:R-:W-:Y:S01]  /*71d0*/  R2UR UR5, R8 ;  /* 0x00000000080572ca */ /* 0x000fe200000e0000 */
[----:B------:R-:W-:Y:S01]  /*71e0*/  UIADD3 UR6, UP0, UR6, 0x2f0, URZ ;  /* 0x000002f006067890 */ /* 0x000fe2000ff1e03f */
[----:B------:R-:W-:Y:S01]  /*71f0*/  R2UR UR19, R10 ;  /* 0x000000000a1372ca */ /* 0x000fe200000e0000 */
[----:B------:R-:W-:Y:S01]  /*7200*/  UMOV UR8, 0x0 ;  /* 0x0000000000087882 */ /* 0x000fe20000000000 */
[----:B------:R-:W-:Y:S01]  /*7210*/  R2UR UR17, R7 ;  /* 0x00000000071172ca */ /* 0x000fe200000e0000 */
[----:B------:R-:W-:Y:S01]  /*7220*/  UIADD3.X UR7, URZ, UR7, URZ, UP0, !UPT ;  /* 0x000000073f077290 */ /* 0x000fe200087fe43f */
[----:B------:R-:W-:Y:S01]  /*7230*/  UMOV UR9, 0x10000000 ;  /* 0x1000000000097882 */ /* 0x000fe20000000000 */
[----:B------:R-:W-:-:S06]  /*7240*/  UMOV UR18, URZ ;  /* 0x0000003f00127c82 */ /* 0x000fcc0008000000 */
[----:B------:R-:W-:Y:S02]  /*7250*/  ULEA UR16, UR16, UR5, 0xc ;  /* 0x0000000510107291 */ /* 0x000fe4000f8e603f */
[----:B------:R-:W-:Y:S02]  /*7260*/  UIADD3 UR19, UR11, UR19, URZ ;  /* 0x000000130b137290 */ /* 0x000fe4000fffe03f */
[----:B------:R-:W-:-:S09]  /*7270*/  UIADD3 UR17, UR17, 0x10440, URZ ;  /* 0x0001044011117890 */ /* 0x000fd2000fffe03f */
[----:B------:R1:W-:Y:S02]  /*7280*/  UTMALDG.4D [UR16], [UR6], desc[UR8] ;  /* 0x00000810060075b4 */ /* 0x0003e40008019000 */
[----:B-1----:R-:W-:Y:S01]  /*7290*/  NOP ;  /* 0x0000000000007918 */ /* 0x002fe20000000000 */
.L_x_110:
[----:B------:R-:W-:Y:S05]  /*72a0*/  BSYNC B0 ;  /* 0x0000000000007941 */ /* 0x000fea0003800000 */
.L_x_109:
[----:B------:R-:W-:-:S13]  /*72b0*/  ISETP.GE.AND P0, PT, R3, 0x5, PT ;  /* 0x000000050300780c */ /* 0x000fda0003f06270 */
[----:B------:R-:W-:Y:S05]  /*72c0*/  @!P0 EXIT ;  /* 0x000000000000894d */ /* 0x000fea0003800000 */
[----:B------:R-:W-:Y:S01]  /*72d0*/  IMAD.U32 R6, RZ, RZ, UR4 ;  /* 0x00000004ff067e24 */ /* 0x000fe2000f8e00ff */
[----:B------:R-:W-:Y:S01]  /*72e0*/  LOP3.LUT P0, RZ, R0, 0x1f, RZ, 0xc0, !PT ;  /* 0x0000001f00ff7812 */ /* 0x000fe2000780c0ff */
[----:B------:R-:W-:Y:S01]  /*72f0*/  BSSY B0, `(.L_x_114) ;  /* 0x0000097000007945 */ /* 0x000fe20003800000 */
[----:B------:R-:W-:Y:S02]  /*7300*/  IMAD.MOV.U32 R0, RZ, RZ, 0x1 ;  /* 0x00000001ff007424 */ /* 0x000fe400078e00ff */
[----:B------:R-:W-:Y:S02]  /*7310*/  PLOP3.LUT P0, PT, P0, P2, PT, 0x2a, 0x0 ;  /* 0x000000000000781c */ /* 0x000fe40000704572 */
[----:B------:R-:W-:-:S11]  /*7320*/  LOP3.LUT R6, R6, 0x2, RZ, 0xfc, !PT ;  /* 0x0000000206067812 */ /* 0x000fd600078efcff */
.L_x_133:
[C---:B------:R-:W-:Y:S01]  /*7330*/  ISETP.GE.AND P4, PT, R3.reuse, 0x5, PT ;  /* 0x000000050300780c */ /* 0x040fe20003f86270 */
[----:B------:R-:W-:Y:S01]  /*7340*/  BSSY B1, `(.L_x_115) ;  /* 0x000000f000017945 */ /* 0x000fe20003800000 */
[----:B------:R-:W-:-:S11]  /*7350*/  VIADD R5, R3, 0xfffffffc ;  /* 0xfffffffc03057836 */ /* 0x000fd60000000000 */
[----:B------:R-:W-:Y:S05]  /*7360*/  @!P4 BRA `(.L_x_116) ;  /* 0x000000000030c947 */ /* 0x000fea0003800000 */
[----:B------:R-:W-:-:S07]  /*7370*/  IMAD.SHL.U32 R3, R2, 0x40, RZ ;  /* 0x0000004002037824 */ /* 0x000fce00078e00ff */
.L_x_118:
[----:B------:R-:W-:Y:S02]  /*7380*/  VIADD R3, R3, 0x40 ;  /* 0x0000004003037836 */ /* 0x000fe40000000000 */
[----:B------:R-:W-:-:S03]  /*7390*/  IMAD.MOV.U32 R7, RZ, RZ, R5 ;  /* 0x000000ffff077224 */ /* 0x000fc600078e0005 */
[----:B------:R-:W-:-:S13]  /*73a0*/  ISETP.LT.AND P4, PT, R3, UR11, PT ;  /* 0x0000000b03007c0c */ /* 0x000fda000bf81270 */
[----:B------:R-:W-:Y:S05]  /*73b0*/  @!P4 BRA `(.L_x_117) ;  /* 0x000000000018c947 */ /* 0x000fea0003800000 */
[----:B------:R-:W-:Y:S01]  /*73c0*/  ISETP.GT.AND P4, PT, R7, 0x4, PT ;  /* 0x000000040700780c */ /* 0x000fe20003f84270 */
[----:B------:R-:W-:Y:S02]  /*73d0*/  VIADD R2, R2, 0x1 ;  /* 0x0000000102027836 */ /* 0x000fe40000000000 */
[----:B------:R-:W-:-:S10]  /*73e0*/  VIADD R5, R5, 0xfffffffc ;  /* 0xfffffffc05057836 */ /* 0x000fd40000000000 */
[----:B------:R-:W-:Y:S05]  /*73f0*/  @P4 BRA `(.L_x_118) ;  /* 0xfffffffc00e04947 */ /* 0x000fea000383ffff */
[----:B------:R-:W-:Y:S01]  /*7400*/  IMAD.MOV.U32 R3, RZ, RZ, R7 ;  /* 0x000000ffff037224 */ /* 0x000fe200078e0007 */
[----:B------:R-:W-:Y:S06]  /*7410*/  BRA `(.L_x_116) ;  /* 0x0000000000047947 */ /* 0x000fec0003800000 */
.L_x_117:
[----:B------:R-:W-:-:S07]  /*7420*/  VIADD R3, R5, 0x4 ;  /* 0x0000000405037836 */ /* 0x000fce0000000000 */
.L_x_116:
[----:B------:R-:W-:Y:S05]  /*7430*/  BSYNC B1 ;  /* 0x0000000000017941 */ /* 0x000fea0003800000 */
.L_x_115:
[----:B------:R-:W-:Y:S01]  /*7440*/  ISETP.LT.OR P4, PT, R3, 0x5, !P3 ;  /* 0x000000050300780c */ /* 0x000fe20005f81670 */
[----:B------:R-:W-:-:S12]  /*7450*/  BSSY B1, `(.L_x_119) ;  /* 0x0000020000017945 */ /* 0x000fd80003800000 */
[----:B------:R-:W-:Y:S05]  /*7460*/  @P4 BRA `(.L_x_120) ;  /* 0x0000000000784947 */ /* 0x000fea0003800000 */
[----:B------:R-:W1:Y:S01]  /*7470*/  S2R R8, SR_CgaCtaId ;  /* 0x0000000000087919 */ /* 0x000e620000008800 */
[----:B------:R-:W-:-:S04]  /*7480*/  MOV R7, 0x400 ;  /* 0x0000040000077802 */ /* 0x000fc80000000f00 */
[----:B-1----:R-:W-:Y:S02]  /*7490*/  LEA R9, R8, R7, 0x18 ;  /* 0x0000000708097211 */ /* 0x002fe400078ec0ff */
[----:B------:R-:W-:-:S03]  /*74a0*/  SHF.L.U32 R7, R0, 0x1f, RZ ;  /* 0x0000001f00077819 */ /* 0x000fc600000006ff */
[----:B------:R-:W-:-:S04]  /*74b0*/  IMAD R8, R4, 0x8, R9 ;  /* 0x0000000804087824 */ /* 0x000fc800078e0209 */
[----:B------:R-:W1:Y:S02]  /*74c0*/  SYNCS.PHASECHK.TRANS64.TRYWAIT P4, [R8+URZ+0x10420], R7 ;  /* 0x01042007080075a7 */ /* 0x000e64000808017f */
[----:B-1----:R-:W-:Y:S05]  /*74d0*/  @!P4 BRA `(.L_x_121) ;  /* 0x0000000c0088c947 */ /* 0x002fea0003800000 */
.L_x_152:
[----:B-1----:R-:W-:-:S04]  /*74e0*/  @P2 IMAD.MOV.U32 R7, RZ, RZ, 0x1100 ;  /* 0x00001100ff072424 */ /* 0x002fc800078e00ff */
[----:B------:R1:W-:Y:S02]  /*74f0*/  @P2 SYNCS.ARRIVE.TRANS64 RZ, [R8+URZ+0x10400], R7 ;  /* 0x0104000708ff29a7 */ /* 0x0003e4000800003f */
[----:B-1----:R-:W-:-:S04]  /*7500*/  PRMT R7, R6, 0x9910, RZ ;  /* 0x0000991006077816 */ /* 0x002fc800000000ff */
[----:B------:R-:W-:-:S13]  /*7510*/  ISETP.NE.AND P4, PT, R7, 0x2, PT ;  /* 0x000000020700780c */ /* 0x000fda0003f85270 */
[----:B------:R-:W-:Y:S05]  /*7520*/  @P4 BRA `(.L_x_122) ;  /* 0x0000000000044947 */ /* 0x000fea0003800000 */
[----:B------:R-:W-:Y:S01]  /*7530*/  BPT.TRAP 0x1 ;  /* 0x000000040000795c */ /* 0x000fe20000300000 */
.L_x_122:
[----:B------:R-:W-:Y:S05]  /*7540*/  @P0 BRA `(.L_x_123) ;  /* 0x0000000000040947 */ /* 0x000fea0003800000 */
[----:B------:R-:W-:Y:S01]  /*7550*/  BPT.TRAP 0x1 ;  /* 0x000000040000795c */ /* 0x000fe20000300000 */
.L_x_123:
        /* <DEDUP_REMOVED lines=15> */
.L_x_120:
[----:B------:R-:W-:Y:S05]  /*7650*/  BSYNC B1 ;  /* 0x0000000000017941 */ /* 0x000fea0003800000 */
.L_x_119:
[C---:B------:R-:W-:Y:S01]  /*7660*/  ISETP.LT.OR P4, PT, R3.reuse, 0x6, !P3 ;  /* 0x000000060300780c */ /* 0x040fe20005f81670 */
[----:B------:R-:W-:Y:S01]  /*7670*/  BSSY B1, `(.L_x_124) ;  /* 0x000001c000017945 */ /* 0x000fe20003800000 */
[----:B------:R-:W-:-:S11]  /*7680*/  ISETP.LT.OR P5, PT, R3, 0x7, !P3 ;  /* 0x000000070300780c */ /* 0x000fd60005fa1670 */
[----:B------:R-:W-:Y:S05]  /*7690*/  @P4 BRA `(.L_x_125) ;  /* 0x0000000000644947 */ /* 0x000fea0003800000 */
[----:B------:R-:W1:Y:S01]  /*76a0*/  S2R R8, SR_CgaCtaId ;  /* 0x0000000000087919 */ /* 0x000e620000008800 */
[----:B------:R-:W-:Y:S01]  /*76b0*/  MOV R7, 0x400 ;  /* 0x0000040000077802 */ /* 0x000fe20000000f00 */
[----:B------:R-:W-:Y:S01]  /*76c0*/  ULDC.64 UR6, c[0x0][0x198] ;  /* 0x0000660000067ab9 */ /* 0x000fe20000000a00 */
[----:B------:R-:W-:Y:S01]  /*76d0*/  R2UR UR26, R2 ;  /* 0x00000000021a72ca */ /* 0x000fe200000e0000 */
[----:B------:R-:W-:Y:S01]  /*76e0*/  UIADD3 UR6, UP0, UR6, 0x4f0, URZ ;  /* 0x000004f006067890 */ /* 0x000fe2000ff1e03f */
[----:B------:R-:W-:Y:S01]  /*76f0*/  UMOV UR8, 0x0 ;  /* 0x0000000000087882 */ /* 0x000fe20000000000 */
[----:B------:R-:W-:Y:S02]  /*7700*/  UMOV UR9, 0x10000000 ;  /* 0x1000000000097882 */ /* 0x000fe40000000000 */
        /* <DEDUP_REMOVED lines=9> */
[----:B------:R-:W-:Y:S02]  /*77a0*/  R2UR UR24, R7 ;  /* 0x00000000071872ca */ /* 0x000fe400000e0000 */
[----:B------:R-:W-:-:S04]  /*77b0*/  ISETP.NE.AND P4, PT, R4, 0x4, PT ;  /* 0x000000040400780c */ /* 0x000fc80003f85270 */
[----:B------:R-:W-:Y:S02]  /*77c0*/  SEL R7, RZ, 0x1, P4 ;  /* 0x00000001ff077807 */ /* 0x000fe40002000000 */
[----:B------:R-:W-:Y:S02]  /*77d0*/  SEL R4, R4, RZ, P4 ;  /* 0x000000ff04047207 */ /* 0x000fe40002000000 */
[----:B------:R-:W-:Y:S01]  /*77e0*/  LOP3.LUT R0, R0, R7, RZ, 0x3c, !PT ;  /* 0x0000000700007212 */ /* 0x000fe200078e3cff */
[----:B------:R-:W-:Y:S02]  /*77f0*/  UIADD3 UR25, UR25, 0x10400, URZ ;  /* 0x0001040019197890 */ /* 0x000fe4000fffe03f */
[----:B------:R-:W-:-:S09]  /*7800*/  UIADD3 UR24, UR24, 0x10000, URZ ;  /* 0x0001000018187890 */ /* 0x000fd2000fffe03f */
[----:B------:R1:W-:Y:S02]  /*7810*/  UTMALDG.3D [UR24], [UR6], desc[UR8] ;  /* 0x00000818060075b4 */ /* 0x0003e40008011000 */
[----:B-1----:R-:W-:Y:S01]  /*7820*/  NOP ;  /* 0x0000000000007918 */ /* 0x002fe20000000000 */
.L_x_125:
[----:B------:R-:W-:Y:S05]  /*7830*/  BSYNC B1 ;  /* 0x0000000000017941 */ /* 0x000fea0003800000 */
.L_x_124:
[----:B------:R-:W-:Y:S04]  /*7840*/  BSSY B1, `(.L_x_126) ;  /* 0x0000020000017945 */ /* 0x000fe80003800000 */
[----:B------:R-:W-:Y:S05]  /*7850*/  @P5 BRA `(.L_x_127) ;  /* 0x0000000000785947 */ /* 0x000fea0003800000 */
[----:B------:R-:W1:Y:S01]  /*7860*/  S2R R8, SR_CgaCtaId ;  /* 0x0000000000087919 */ /* 0x000e620000008800 */
[----:B------:R-:W-:Y:S02]  /*7870*/  MOV R7, 0x400 ;  /* 0x0000040000077802 */ /* 0x000fe40000000f00 */
[----:B------:R-:W-:Y:S02]  /*7880*/  SHF.L.U32 R9, R0, 0x1f, RZ ;  /* 0x0000001f00097819 */ /* 0x000fe400000006ff */
[----:B-1----:R-:W-:-:S05]  /*7890*/  LEA R7, R8, R7, 0x18 ;  /* 0x0000000708077211 */ /* 0x002fca00078ec0ff */
[----:B------:R-:W-:-:S04]  /*78a0*/  IMAD R8, R4, 0x8, R7 ;  /* 0x0000000804087824 */ /* 0x000fc800078e0207 */
[----:B------:R-:W1:Y:S02]  /*78b0*/  SYNCS.PHASECHK.TRANS64.TRYWAIT P4, [R8+URZ+0x10420], R9 ;  /* 0x01042009080075a7 */ /* 0x000e64000808017f */
[----:B-1----:R-:W-:Y:S05]  /*78c0*/  @!P4 BRA `(.L_x_128) ;  /* 0x0000000800a0c947 */ /* 0x002fea0003800000 */
.L_x_153:
[----:B-1----:R-:W-:-:S04]  /*78d0*/  @P1 IMAD.MOV.U32 R9, RZ, RZ, 0x1100 ;  /* 0x00001100ff091424 */ /* 0x002fc800078e00ff */
[----:B------:R1:W-:Y:S02]  /*78e0*/  @P1 SYNCS.ARRIVE.TRANS64 RZ, [R8+URZ+0x10400], R9 ;  /* 0x0104000908ff19a7 */ /* 0x0003e4000800003f */
[----:B-1----:R-:W-:-:S04]  /*78f0*/  PRMT R9, R6, 0x9910, RZ ;  /* 0x0000991006097816 */ /* 0x002fc800000000ff */
[----:B------:R-:W-:-:S13]  /*7900*/  ISETP.NE.AND P4, PT, R9, 0x2, PT ;  /* 0x000000020900780c */ /* 0x000fda0003f85270 */
[----:B------:R-:W-:Y:S05]  /*7910*/  @P4 BRA `(.L_x_129) ;  /* 0x0000000000044947 */ /* 0x000fea0003800000 */
[----:B------:R-:W-:Y:S01]  /*7920*/  BPT.TRAP 0x1 ;  /* 0x000000040000795c */ /* 0x000fe20000300000 */
.L_x_129:
[----:B------:R-:W-:Y:S05]  /*7930*/  @P0 BRA `(.L_x_130) ;  /* 0x0000000000040947 */ /* 0x000fea0003800000 */
[----:B------:R-:W-:Y:S01]  /*7940*/  BPT.TRAP 0x1 ;  /* 0x000000040000795c */ /* 0x000fe20000300000 */
.L_x_130:
        /* <DEDUP_REMOVED lines=15> */
.L_x_127:
[----:B------:R-:W-:Y:S05]  /*7a40*/  BSYNC B1 ;  /* 0x0000000000017941 */ /* 0x000fea0003800000 */
.L_x_126:
        /* <DEDUP_REMOVED lines=29> */
.L_x_132:
[----:B------:R-:W-:Y:S05]  /*7c20*/  BSYNC B1 ;  /* 0x0000000000017941 */ /* 0x000fea0003800000 */
.L_x_131:
[----:B------:R-:W-:Y:S01]  /*7c30*/  ISETP.GT.AND P4, PT, R5, 0x4, PT ;  /* 0x000000040500780c */ /* 0x000fe20003f84270 */
[----:B------:R-:W-:-:S12]  /*7c40*/  IMAD.MOV.U32 R3, RZ, RZ, R5 ;  /* 0x000000ffff037224 */ /* 0x000fd800078e0005 */
[----:B------:R-:W-:Y:S05]  /*7c50*/  @P4 BRA `(.L_x_133) ;  /* 0xfffffff400b44947 */ /* 0x000fea000383ffff */
[----:B------:R-:W-:Y:S05]  /*7c60*/  BSYNC B0 ;  /* 0x0000000000007941 */ /* 0x000fea0003800000 */
.L_x_114:
[----:B------:R-:W-:Y:S05]  /*7c70*/  EXIT ;  /* 0x000000000000794d */ /* 0x000fea0003800000 */
.L_x_15:
[----:B--2---:R-:W-:-:S04]  /*7c80*/  IMAD.U32 R3, RZ, RZ, UR8 ;  /* 0x00000008ff037e24 */ /* 0x004fc8000f8e00ff */
[----:B------:R2:W3:Y:S03]  /*7c90*/  SYNCS.PHASECHK.TRANS64.TRYWAIT P1, [R3+URZ+0x10440], R2 ;  /* 0x01044002030075a7 */ /* 0x0004e6000802017f */
[----:B---3--:R-:W-:Y:S05]  /*7ca0*/  @!P1 NANOSLEEP.SYNCS 0x989680 ;  /* 0x009896800000995d */ /* 0x008fea0003900000 */
[----:B------:R-:W3:Y:S02]  /*7cb0*/  @!P1 SYNCS.PHASECHK.TRANS64 P1, [R3+URZ+0x10440], R2 ;  /* 0x01044002030095a7 */ /* 0x000ee4000802007f */
[----:B---3--:R-:W-:Y:S05]  /*7cc0*/  @!P1 BRA `(.L_x_15) ;  /* 0xfffffffc00ec9947 */ /* 0x008fea000383ffff */
[----:B------:R-:W-:Y:S05]  /*7cd0*/  BRA `(.L_x_134) ;  /* 0xffffff9000507947 */ /* 0x000fea000383ffff */
.L_x_17:
[----:B---3--:R-:W-:-:S04]  /*7ce0*/  IMAD.U32 R5, RZ, RZ, UR8 ;  /* 0x00000008ff057e24 */ /* 0x008fc8000f8e00ff */
[----:B------:R3:W4:Y:S03]  /*7cf0*/  SYNCS.PHASECHK.TRANS64.TRYWAIT P1, [R5+URZ+0x10448], R2 ;  /* 0x01044802050075a7 */ /* 0x000726000802017f */
[----:B----4-:R-:W-:Y:S05]  /*7d00*/  @!P1 NANOSLEEP.SYNCS 0x989680 ;  /* 0x009896800000995d */ /* 0x010fea0003900000 */
[----:B------:R-:W4:Y:S02]  /*7d10*/  @!P1 SYNCS.PHASECHK.TRANS64 P1, [R5+URZ+0x10448], R2 ;  /* 0x01044802050095a7 */ /* 0x000f24000802007f */
[----:B----4-:R-:W-:Y:S05]  /*7d20*/  @!P1 BRA `(.L_x_17) ;  /* 0xfffffffc00ec9947 */ /* 0x010fea000383ffff */
[----:B------:R-:W-:Y:S05]  /*7d30*/  BRA `(.L_x_135) ;  /* 0xffffff90005c7947 */ /* 0x000fea000383ffff */
.L_x_22:
[----:B-1----:R-:W-:-:S04]  /*7d40*/  IMAD.U32 R3, RZ, RZ, UR14 ;  /* 0x0000000eff037e24 */ /* 0x002fc8000f8e00ff */
[----:B------:R1:W2:Y:S03]  /*7d50*/  SYNCS.PHASECHK.TRANS64.TRYWAIT P1, [R3+URZ+0x10400], R0 ;  /* 0x01040000030075a7 */ /* 0x0002a6000802017f */
[----:B--2---:R-:W-:Y:S05]  /*7d60*/  @!P1 NANOSLEEP.SYNCS 0x989680 ;  /* 0x009896800000995d */ /* 0x004fea0003900000 */
[----:B------:R-:W2:Y:S02]  /*7d70*/  @!P1 SYNCS.PHASECHK.TRANS64 P1, [R3+URZ+0x10400], R0 ;  /* 0x01040000030095a7 */ /* 0x000ea4000802007f */
[----:B--2---:R-:W-:Y:S05]  /*7d80*/  @!P1 BRA `(.L_x_22) ;  /* 0xfffffffc00ec9947 */ /* 0x004fea000383ffff */
[----:B------:R-:W-:Y:S05]  /*7d90*/  BRA `(.L_x_136) ;  /* 0xffffff9400a47947 */ /* 0x000fea000383ffff */
.L_x_24:
[----:B-1----:R-:W-:-:S04]  /*7da0*/  IMAD.U32 R3, RZ, RZ, UR15 ;  /* 0x0000000fff037e24 */ /* 0x002fc8000f8e00ff */
[----:B------:R1:W2:Y:S03]  /*7db0*/  SYNCS.PHASECHK.TRANS64.TRYWAIT P1, [R3+URZ+0x10400], R0 ;  /* 0x01040000030075a7 */ /* 0x0002a6000802017f */
[----:B--2---:R-:W-:Y:S05]  /*7dc0*/  @!P1 NANOSLEEP.SYNCS 0x989680 ;  /* 0x009896800000995d */ /* 0x004fea0003900000 */
[----:B------:R-:W2:Y:S02]  /*7dd0*/  @!P1 SYNCS.PHASECHK.TRANS64 P1, [R3+URZ+0x10400], R0 ;  /* 0x01040000030095a7 */ /* 0x000ea4000802007f */
[----:B--2---:R-:W-:Y:S05]  /*7de0*/  @!P1 BRA `(.L_x_24) ;  /* 0xfffffffc00ec9947 */ /* 0x004fea000383ffff */
[----:B------:R-:W-:Y:S05]  /*7df0*/  BRA `(.L_x_137) ;  /* 0xffffff9800107947 */ /* 0x000fea000383ffff */
.L_x_25:
[----:B-1----:R-:W-:-:S04]  /*7e00*/  IMAD.U32 R5, RZ, RZ, UR14 ;  /* 0x0000000eff057e24 */ /* 0x002fc8000f8e00ff */
[----:B------:R1:W2:Y:S03]  /*7e10*/  SYNCS.PHASECHK.TRANS64.TRYWAIT P1, [R5+URZ], R12 ;  /* 0x0000000c050075a7 */ /* 0x0002a6000802017f */
[----:B--2---:R-:W-:Y:S05]  /*7e20*/  @!P1 NANOSLEEP.SYNCS 0x989680 ;  /* 0x009896800000995d */ /* 0x004fea0003900000 */
[----:B------:R-:W2:Y:S02]  /*7e30*/  @!P1 SYNCS.PHASECHK.TRANS64 P1, [R5+URZ], R12 ;  /* 0x0000000c050095a7 */ /* 0x000ea4000802007f */
[----:B--2---:R-:W-:Y:S05]  /*7e40*/  @!P1 BRA `(.L_x_25) ;  /* 0xfffffffc00ec9947 */ /* 0x004fea000383ffff */
[----:B------:R-:W-:Y:S05]  /*7e50*/  BRA `(.L_x_138) ;  /* 0xffffffa000287947 */ /* 0x000fea000383ffff */
.L_x_27:
[----:B-1----:R-:W-:-:S04]  /*7e60*/  IMAD.U32 R9, RZ, RZ, UR14 ;  /* 0x0000000eff097e24 */ /* 0x002fc8000f8e00ff */
[----:B------:R1:W2:Y:S03]  /*7e70*/  SYNCS.PHASECHK.TRANS64.TRYWAIT P1, [R9+URZ+0x104a0], R0 ;  /* 0x0104a000090075a7 */ /* 0x0002a6000802017f */
[----:B--2---:R-:W-:Y:S05]  /*7e80*/  @!P1 NANOSLEEP.SYNCS 0x989680 ;  /* 0x009896800000995d */ /* 0x004fea0003900000 */
[----:B------:R-:W2:Y:S02]  /*7e90*/  @!P1 SYNCS.PHASECHK.TRANS64 P1, [R9+URZ+0x104a0], R0 ;  /* 0x0104a000090095a7 */ /* 0x000ea4000802007f */
[----:B--2---:R-:W-:Y:S05]  /*7ea0*/  @!P1 BRA `(.L_x_27) ;  /* 0xfffffffc00ec9947 */ /* 0x004fea000383ffff */
[----:B------:R-:W-:Y:S05]  /*7eb0*/  BRA `(.L_x_26) ;  /* 0xffffffb800907947 */ /* 0x000fea000383ffff */
.L_x_31:
[----:B-1----:R1:W2:Y:S02]  /*7ec0*/  SYNCS.PHASECHK.TRANS64.TRYWAIT P1, [R3+URZ+0x10490], R0 ;  /* 0x01049000030075a7 */ /* 0x0022a4000802017f */
[----:B--2---:R-:W-:Y:S05]  /*7ed0*/  @!P1 NANOSLEEP.SYNCS 0x989680 ;  /* 0x009896800000995d */ /* 0x004fea0003900000 */
[----:B------:R-:W2:Y:S02]  /*7ee0*/  @!P1 SYNCS.PHASECHK.TRANS64 P1, [R3+URZ+0x10490], R0 ;  /* 0x01049000030095a7 */ /* 0x000ea4000802007f */
[----:B--2---:R-:W-:Y:S05]  /*7ef0*/  @!P1 BRA `(.L_x_31) ;  /* 0xfffffffc00f09947 */ /* 0x004fea000383ffff */
[----:B------:R-:W-:Y:S05]  /*7f00*/  BRA `(.L_x_139) ;  /* 0xffffffbc00a07947 */ /* 0x000fea000383ffff */
.L_x_34:
[----:B-12---:R-:W-:-:S04]  /*7f10*/  IMAD.U32 R3, RZ, RZ, UR14 ;  /* 0x0000000eff037e24 */ /* 0x006fc8000f8e00ff */
[----:B------:R1:W2:Y:S03]  /*7f20*/  SYNCS.PHASECHK.TRANS64.TRYWAIT P1, [R3+URZ], R0 ;  /* 0x00000000030075a7 */ /* 0x0002a6000802017f */
[----:B--2---:R-:W-:Y:S05]  /*7f30*/  @!P1 NANOSLEEP.SYNCS 0x989680 ;  /* 0x009896800000995d */ /* 0x004fea0003900000 */
[----:B------:R-:W2:Y:S02]  /*7f40*/  @!P1 SYNCS.PHASECHK.TRANS64 P1, [R3+URZ], R0 ;  /* 0x00000000030095a7 */ /* 0x000ea4000802007f */
[----:B--2---:R-:W-:Y:S05]  /*7f50*/  @!P1 BRA `(.L_x_34) ;  /* 0xfffffffc00ec9947 */ /* 0x004fea000383ffff */
[----:B------:R-:W-:Y:S05]  /*7f60*/  BRA `(.L_x_140) ;  /* 0xffffffbc00b07947 */ /* 0x000fea000383ffff */
.L_x_36:
[----:B-1----:R1:W2:Y:S02]  /*7f70*/  SYNCS.PHASECHK.TRANS64.TRYWAIT P2, [R18+URZ+0x10490], R3 ;  /* 0x01049003120075a7 */ /* 0x0022a4000804017f */
[----:B--2---:R-:W-:Y:S05]  /*7f80*/  @!P2 NANOSLEEP.SYNCS 0x989680 ;  /* 0x009896800000a95d */ /* 0x004fea0003900000 */
[----:B------:R-:W2:Y:S02]  /*7f90*/  @!P2 SYNCS.PHASECHK.TRANS64 P2, [R18+URZ+0x10490], R3 ;  /* 0x010490031200a5a7 */ /* 0x000ea4000804007f */
[----:B--2---:R-:W-:Y:S05]  /*7fa0*/  @!P2 BRA `(.L_x_36) ;  /* 0xfffffffc00f0a947 */ /* 0x004fea000383ffff */
[----:B------:R-:W-:Y:S05]  /*7fb0*/  BRA `(.L_x_141) ;  /* 0xffffffc4002c7947 */ /* 0x000fea000383ffff */
.L_x_48:
[----:B---3--:R3:W4:Y:S02]  /*7fc0*/  SYNCS.PHASECHK.TRANS64.TRYWAIT P0, [R3+URZ+0x10490], R0 ;  /* 0x01049000030075a7 */ /* 0x008724000800017f */
[----:B----4-:R-:W-:Y:S05]  /*7fd0*/  @!P0 NANOSLEEP.SYNCS 0x989680 ;  /* 0x009896800000895d */ /* 0x010fea0003900000 */
[----:B------:R-:W4:Y:S02]  /*7fe0*/  @!P0 SYNCS.PHASECHK.TRANS64 P0, [R3+URZ+0x10490], R0 ;  /* 0x01049000030085a7 */ /* 0x000f24000800007f */
[----:B----4-:R-:W-:Y:S05]  /*7ff0*/  @!P0 BRA `(.L_x_48) ;  /* 0xfffffffc00f08947 */ /* 0x010fea000383ffff */
[----:B------:R-:W-:Y:S05]  /*8000*/  BRA `(.L_x_142) ;  /* 0xffffffcc00587947 */ /* 0x000fea000383ffff */
.L_x_50:
[----:B---3--:R3:W4:Y:S02]  /*8010*/  SYNCS.PHASECHK.TRANS64.TRYWAIT P0, [R3+URZ+0x10490], R0 ;  /* 0x01049000030075a7 */ /* 0x008724000800017f */
[----:B----4-:R-:W-:Y:S05]  /*8020*/  @!P0 NANOSLEEP.SYNCS 0x989680 ;  /* 0x009896800000895d */ /* 0x010fea0003900000 */
[----:B------:R-:W4:Y:S02]  /*8030*/  @!P0 SYNCS.PHASECHK.TRANS64 P0, [R3+URZ+0x10490], R0 ;  /* 0x01049000030085a7 */ /* 0x000f24000800007f */
[----:B----4-:R-:W-:Y:S05]  /*8040*/  @!P0 BRA `(.L_x_50) ;  /* 0xfffffffc00f08947 */ /* 0x010fea000383ffff */
[----:B------:R-:W-:Y:S05]  /*8050*/  BRA `(.L_x_143) ;  /* 0xffffffcc00707947 */ /* 0x000fea000383ffff */
.L_x_51:
[----:B---3--:R-:W-:-:S04]  /*8060*/  IMAD.U32 R0, RZ, RZ, UR4 ;  /* 0x00000004ff007e24 */ /* 0x008fc8000f8e00ff */
[----:B------:R3:W4:Y:S03]  /*8070*/  SYNCS.PHASECHK.TRANS64.TRYWAIT P0, [R0+URZ+0x104a0], R137 ;  /* 0x0104a089000075a7 */ /* 0x000726000800017f */
[----:B----4-:R-:W-:Y:S05]  /*8080*/  @!P0 NANOSLEEP.SYNCS 0x989680 ;  /* 0x009896800000895d */ /* 0x010fea0003900000 */
[----:B------:R-:W4:Y:S02]  /*8090*/  @!P0 SYNCS.PHASECHK.TRANS64 P0, [R0+URZ+0x104a0], R137 ;  /* 0x0104a089000085a7 */ /* 0x000f24000800007f */
[----:B----4-:R-:W-:Y:S05]  /*80a0*/  @!P0 BRA `(.L_x_51) ;  /* 0xfffffffc00ec8947 */ /* 0x010fea000383ffff */
[----:B------:R-:W-:Y:S05]  /*80b0*/  BRA `(.L_x_144) ;  /* 0xffffffcc00747947 */ /* 0x000fea000383ffff */
.L_x_67:
[----:B-1----:R-:W-:-:S04]  /*80c0*/  IMAD.U32 R2, RZ, RZ, UR8 ;  /* 0x00000008ff027e24 */ /* 0x002fc8000f8e00ff */
[----:B------:R1:W4:Y:S03]  /*80d0*/  SYNCS.PHASECHK.TRANS64.TRYWAIT P1, [R2+URZ+0x10480], R3 ;  /* 0x01048003020075a7 */ /* 0x000326000802017f */
[----:B----4-:R-:W-:Y:S05]  /*80e0*/  @!P1 NANOSLEEP.SYNCS 0x989680 ;  /* 0x009896800000995d */ /* 0x010fea0003900000 */
[----:B------:R-:W4:Y:S02]  /*80f0*/  @!P1 SYNCS.PHASECHK.TRANS64 P1, [R2+URZ+0x10480], R3 ;  /* 0x01048003020095a7 */ /* 0x000f24000802007f */
[----:B----4-:R-:W-:Y:S05]  /*8100*/  @!P1 BRA `(.L_x_67) ;  /* 0xfffffffc00ec9947 */ /* 0x010fea000383ffff */
[----:B------:R-:W-:Y:S05]  /*8110*/  BRA `(.L_x_145) ;  /* 0xffffffd800e07947 */ /* 0x000fea000383ffff */
.L_x_82:
[----:B--2---:R2:W3:Y:S02]  /*8120*/  SYNCS.PHASECHK.TRANS64.TRYWAIT P0, [R5+URZ+0x10460], R4 ;  /* 0x01046004050075a7 */ /* 0x0044e4000800017f */
[----:B---3--:R-:W-:Y:S05]  /*8130*/  @!P0 NANOSLEEP.SYNCS 0x989680 ;  /* 0x009896800000895d */ /* 0x008fea0003900000 */
[----:B------:R-:W3:Y:S02]  /*8140*/  @!P0 SYNCS.PHASECHK.TRANS64 P0, [R5+URZ+0x10460], R4 ;  /* 0x01046004050085a7 */ /* 0x000ee4000800007f */
[----:B---3--:R-:W-:Y:S05]  /*8150*/  @!P0 BRA `(.L_x_82) ;  /* 0xfffffffc00f08947 */ /* 0x008fea000383ffff */
[----:B------:R-:W-:Y:S05]  /*8160*/  BRA `(.L_x_146) ;  /* 0xffffffe000187947 */ /* 0x000fea000383ffff */
.L_x_87:
[----:B-1----:R1:W2:Y:S02]  /*8170*/  SYNCS.PHASECHK.TRANS64.TRYWAIT P0, [R7+URZ+0x10420], R4 ;  /* 0x01042004070075a7 */ /* 0x0022a4000800017f */
[----:B--2---:R-:W-:Y:S05]  /*8180*/  @!P0 NANOSLEEP.SYNCS 0x989680 ;  /* 0x009896800000895d */ /* 0x004fea0003900000 */
[----:B------:R-:W2:Y:S02]  /*8190*/  @!P0 SYNCS.PHASECHK.TRANS64 P0, [R7+URZ+0x10420], R4 ;  /* 0x01042004070085a7 */ /* 0x000ea4000800007f */
[----:B--2---:R-:W-:Y:S05]  /*81a0*/  @!P0 BRA `(.L_x_87) ;  /* 0xfffffffc00f08947 */ /* 0x004fea000383ffff */
[----:B------:R-:W-:Y:S05]  /*81b0*/  BRA `(.L_x_147) ;  /* 0xffffffe000947947 */ /* 0x000fea000383ffff */
.L_x_94:
[----:B-1----:R1:W2:Y:S02]  /*81c0*/  SYNCS.PHASECHK.TRANS64.TRYWAIT P0, [R6+URZ+0x10460], R7 ;  /* 0x01046007060075a7 */ /* 0x0022a4000800017f */
[----:B--2---:R-:W-:Y:S05]  /*81d0*/  @!P0 NANOSLEEP.SYNCS 0x989680 ;  /* 0x009896800000895d */ /* 0x004fea0003900000 */
[----:B------:R-:W2:Y:S02]  /*81e0*/  @!P0 SYNCS.PHASECHK.TRANS64 P0, [R6+URZ+0x10460], R7 ;  /* 0x01046007060085a7 */ /* 0x000ea4000800007f */
[----:B--2---:R-:W-:Y:S05]  /*81f0*/  @!P0 BRA `(.L_x_94) ;  /* 0xfffffffc00f08947 */ /* 0x004fea000383ffff */
[----:B------:R-:W-:Y:S05]  /*8200*/  BRA `(.L_x_148) ;  /* 0xffffffe4006c7947 */ /* 0x000fea000383ffff */
.L_x_99:
[----:B-1----:R1:W2:Y:S02]  /*8210*/  SYNCS.PHASECHK.TRANS64.TRYWAIT P0, [R7+URZ+0x10460], R8 ;  /* 0x01046008070075a7 */ /* 0x0022a4000800017f */
[----:B--2---:R-:W-:Y:S05]  /*8220*/  @!P0 NANOSLEEP.SYNCS 0x989680 ;  /* 0x009896800000895d */ /* 0x004fea0003900000 */
[----:B------:R-:W2:Y:S02]  /*8230*/  @!P0 SYNCS.PHASECHK.TRANS64 P0, [R7+URZ+0x10460], R8 ;  /* 0x01046008070085a7 */ /* 0x000ea4000800007f */
[----:B--2---:R-:W-:Y:S05]  /*8240*/  @!P0 BRA `(.L_x_99) ;  /* 0xfffffffc00f08947 */ /* 0x004fea000383ffff */
[----:B------:R-:W-:Y:S05]  /*8250*/  BRA `(.L_x_149) ;  /* 0xffffffe400f87947 */ /* 0x000fea000383ffff */
.L_x_104:
[----:B-1----:R1:W2:Y:S02]  /*8260*/  SYNCS.PHASECHK.TRANS64.TRYWAIT P0, [R7+URZ+0x10420], R8 ;  /* 0x01042008070075a7 */ /* 0x0022a4000800017f */
[----:B--2---:R-:W-:Y:S05]  /*8270*/  @!P0 NANOSLEEP.SYNCS 0x989680 ;  /* 0x009896800000895d */ /* 0x004fea0003900000 */
[----:B------:R-:W2:Y:S02]  /*8280*/  @!P0 SYNCS.PHASECHK.TRANS64 P0, [R7+URZ+0x10420], R8 ;  /* 0x01042008070085a7 */ /* 0x000ea4000800007f */
[----:B--2---:R-:W-:Y:S05]  /*8290*/  @!P0 BRA `(.L_x_104) ;  /* 0xfffffffc00f08947 */ /* 0x004fea000383ffff */
[----:B------:R-:W-:Y:S05]  /*82a0*/  BRA `(.L_x_150) ;  /* 0xffffffe800947947 */ /* 0x000fea000383ffff */
.L_x_111:
[----:B-1----:R1:W2:Y:S02]  /*82b0*/  SYNCS.PHASECHK.TRANS64.TRYWAIT P0, [R7+URZ+0x10460], R6 ;  /* 0x01046006070075a7 */ /* 0x0022a4000800017f */
[----:B--2---:R-:W-:Y:S05]  /*82c0*/  @!P0 NANOSLEEP.SYNCS 0x989680 ;  /* 0x009896800000895d */ /* 0x004fea0003900000 */
[----:B------:R-:W2:Y:S02]  /*82d0*/  @!P0 SYNCS.PHASECHK.TRANS64 P0, [R7+URZ+0x10460], R6 ;  /* 0x01046006070085a7 */ /* 0x000ea4000800007f */
[----:B--2---:R-:W-:Y:S05]  /*82e0*/  @!P0 BRA `(.L_x_111) ;  /* 0xfffffffc00f08947 */ /* 0x004fea000383ffff */
[----:B------:R-:W-:Y:S05]  /*82f0*/  BRA `(.L_x_151) ;  /* 0xffffffec007c7947 */ /* 0x000fea000383ffff */
.L_x_121:
[----:B-1----:R1:W2:Y:S02]  /*8300*/  SYNCS.PHASECHK.TRANS64.TRYWAIT P4, [R8+URZ+0x10420], R7 ;  /* 0x01042007080075a7 */ /* 0x0022a4000808017f */
[----:B--2---:R-:W-:Y:S05]  /*8310*/  @!P4 NANOSLEEP.SYNCS 0x989680 ;  /* 0x009896800000c95d */ /* 0x004fea0003900000 */
[----:B------:R-:W2:Y:S02]  /*8320*/  @!P4 SYNCS.PHASECHK.TRANS64 P4, [R8+URZ+0x10420], R7 ;  /* 0x010420070800c5a7 */ /* 0x000ea4000808007f */
[----:B--2---:R-:W-:Y:S05]  /*8330*/  @!P4 BRA `(.L_x_121) ;  /* 0xfffffffc00f0c947 */ /* 0x004fea000383ffff */
[----:B------:R-:W-:Y:S05]  /*8340*/  BRA `(.L_x_152) ;  /* 0xfffffff000647947 */ /* 0x000fea000383ffff */
.L_x_128:
[----:B-1----:R1:W2:Y:S02]  /*8350*/  SYNCS.PHASECHK.TRANS64.TRYWAIT P4, [R8+URZ+0x10420], R9 ;  /* 0x01042009080075a7 */ /* 0x0022a4000808017f */
[----:B--2---:R-:W-:Y:S05]  /*8360*/  @!P4 NANOSLEEP.SYNCS 0x989680 ;  /* 0x009896800000c95d */ /* 0x004fea0003900000 */
[----:B------:R-:W2:Y:S02]  /*8370*/  @!P4 SYNCS.PHASECHK.TRANS64 P4, [R8+URZ+0x10420], R9 ;  /* 0x010420090800c5a7 */ /* 0x000ea4000808007f */
[----:B--2---:R-:W-:Y:S05]  /*8380*/  @!P4 BRA `(.L_x_128) ;  /* 0xfffffffc00f0c947 */ /* 0x004fea000383ffff */
[----:B------:R-:W-:Y:S05]  /*8390*/  BRA `(.L_x_153) ;  /* 0xfffffff4004c7947 */ /* 0x000fea000383ffff */
.L_x_154:
[----:B------:R-:W-:-:S00]  /*83a0*/  BRA `(.L_x_154) ;  /* 0xfffffffc00fc7947 */ /* 0x000fc0000383ffff */
[----:B------:R-:W-:-:S00]  /*83b0*/  NOP ;  /* 0x0000000000007918 */ /* 0x000fc00000000000 */
        /* <DEDUP_REMOVED lines=12> */
.L_x_155:


//--------------------- .nv.global.init           --------------------------
	.section	.nv.global.init,"aw",@progbits
.nv.global.init:
	.type		$str$24,@object
	.size		$str$24,($str$25 - $str$24)
$str$24:
        /*0000*/ 	.byte	0x28, 0x61, 0x64, 0x64, 0x72, 0x65, 0x73, 0x73, 0x20, 0x26, 0x20, 0x6d, 0x61, 0x73, 0x6b, 0x29
        /*0010*/ 	.byte	0x20, 0x3d, 0x3d, 0x20, 0x30, 0x00
	.type		$str$25,@object
	.size		$str$25,(__unnamed_1 - $str$25)
$str$25:
        /*0016*/ 	.byte	0x2f, 0x74, 0x6d, 0x70, 0x2f, 0x63, 0x75, 0x74, 0x6c, 0x61, 0x73, 0x73, 0x5f, 0x73, 0x77, 0x65
        /*0026*/ 	.byte	0x65, 0x70, 0x5f, 0x73, 0x72, 0x63, 0x2f, 0x69, 0x6e, 0x63, 0x6c, 0x75, 0x64, 0x65, 0x2f, 0x63
        /*0036*/ 	.byte	0x75, 0x74, 0x65, 0x2f, 0x70, 0x6f, 0x69, 0x6e, 0x74, 0x65, 0x72, 0x5f, 0x66, 0x6c, 0x61, 0x67
        /*0046*/ 	.byte	0x67, 0x65, 0x64, 0x2e, 0x68, 0x70, 0x70, 0x00
	.type		__unnamed_1,@object
	.size		__unnamed_1,(.L_0 - __unnamed_1)
__unnamed_1:
        /*004e*/ 	.byte	0x61, 0x75, 0x74, 0x6f, 0x20, 0x63, 0x75, 0x74, 0x65, 0x3a, 0x3a, 0x61, 0x73, 0x5f, 0x70, 0x6f
        /* <DEDUP_REMOVED lines=27> */
        /*020e*/ 	.byte	0x3e, 0x3e, 0x5d, 0x00
.L_0:


//--------------------- .nv.shared._ZN7cutlass13device_kernelINS_4fmha6kernel28FmhaKernelTmaWarpSpecializedINS1_10collective33FmhaBwdMainloopTmaWarpSpecializedINS_6half_tEfN4cute5tupleIJNS7_1CILi64EEENS9_ILi128EEENS9_ILi32EEEEEENS4_16FusionBwdAdapterINS4_12CausalFusionEEEJEEENS4_17FmhaBwdEpilogueKVIS6_fNS8_IJSA_SC_SA_EEEEENS2_23TileSchedulerBwdAdapterINS2_23IndividualTileSchedulerEEEJEEEEEvNT_6ParamsE --------------------------
	.section	.nv.shared._ZN7cutlass13device_kernelINS_4fmha6kernel28FmhaKernelTmaWarpSpecializedINS1_10collective33FmhaBwdMainloopTmaWarpSpecializedINS_6half_tEfN4cute5tupleIJNS7_1CILi64EEENS9_ILi128EEENS9_ILi32EEEEEENS4_16FusionBwdAdapterINS4_12CausalFusionEEEJEEENS4_17FmhaBwdEpilogueKVIS6_fNS8_IJSA_SC_SA_EEEEENS2_23TileSchedulerBwdAdapterINS2_23IndividualTileSchedulerEEEJEEEEEvNT_6ParamsE,"aw",@nobits
	.sectionflags	@""
	.align	16
	.zero		1024


//--------------------- .nv.shared.reserved.0     --------------------------
	.section	.nv.shared.reserved.0,"aw",@nobits
	.weak		__nv_reservedSMEM_offset_0_alias
	.size		__nv_reservedSMEM_offset_0_alias, 0, 0
	.other		__nv_reservedSMEM_offset_0_alias,@"STO_CUDA_RESERVED_SHARED STV_DEFAULT"
__nv_reservedSMEM_offset_0_alias:
	.zero		0


//--------------------- .nv.global                --------------------------
	.section	.nv.global,"aw",@nobits
.nv.global:
	.type		_ZN39_INTERNAL_15f9e26d_4_k_cu_8e770614_38714cute1_E,@object
	.size		_ZN39_INTERNAL_15f9e26d_4_k_cu_8e770614_38714cute1_E,(_ZN39_INTERNAL_15f9e26d_4_k_cu_8e770614_38714cuda3std3__45__cpo6cbeginE - _ZN39_INTERNAL_15f9e26d_4_k_cu_8e770614_38714cute1_E)
_ZN39_INTERNAL_15f9e26d_4_k_cu_8e770614_38714cute1_E:
	.zero		1
	.type		_ZN39_INTERNAL_15f9e26d_4_k_cu_8e770614_38714cuda3std3__45__cpo6cbeginE,@object
	.size		_ZN39_INTERNAL_15f9e26d_4_k_cu_8e770614_38714cuda3std3__45__cpo6cbeginE,(_ZN39_INTERNAL_15f9e26d_4_k_cu_8e770614_38714cuda3std3__48in_placeE - _ZN39_INTERNAL_15f9e26d_4_k_cu_8e770614_38714cuda3std3__45__cpo6cbeginE)
_ZN39_INTERNAL_15f9e26d_4_k_cu_8e770614_38714cuda3std3__45__cpo6cbeginE:
	.zero		1
	.type		_ZN39_INTERNAL_15f9e26d_4_k_cu_8e770614_38714cuda3std3__48in_placeE,@object
	.size		_ZN39_INTERNAL_15f9e26d_4_k_cu_8e770614_38714cuda3std3__48in_placeE,(_ZN39_INTERNAL_15f9e26d_4_k_cu_8e770614_38714cuda3std6ranges3__45__cpo9iter_moveE - _ZN39_INTERNAL_15f9e26d_4_k_cu_8e770614_38714cuda3std3__48in_placeE)
_ZN39_INTERNAL_15f9e26d_4_k_cu_8e770614_38714cuda3std3__48in_placeE:
	.zero		1
	.type		_ZN39_INTERNAL_15f9e26d_4_k_cu_8e770614_38714cuda3std6ranges3__45__cpo9iter_moveE,@object
	.size		_ZN39_INTERNAL_15f9e26d_4_k_cu_8e770614_38714cuda3std6ranges3__45__cpo9iter_moveE,(_ZN39_INTERNAL_15f9e26d_4_k_cu_8e770614_38714cuda3std3__45__cpo5beginE - _ZN39_INTERNAL_15f9e26d_4_k_cu_8e770614_38714cuda3std6ranges3__45__cpo9iter_moveE)
_ZN39_INTERNAL_15f9e26d_4_k_cu_8e770614_38714cuda3std6ranges3__45__cpo9iter_moveE:
	.zero		1
	.type		_ZN39_INTERNAL_15f9e26d_4_k_cu_8e770614_38714cuda3std3__45__cpo5beginE,@object
	.size		_ZN39_INTERNAL_15f9e26d_4_k_cu_8e770614_38714cuda3std3__45__cpo5beginE,(_ZN39_INTERNAL_15f9e26d_4_k_cu_8e770614_38714cuda3std3__441_GLOBAL__N__15f9e26d_4_k_cu_8e770614_38716ignoreE - _ZN39_INTERNAL_15f9e26d_4_k_cu_8e770614_38714cuda3std3__45__cpo5beginE)
_ZN39_INTERNAL_15f9e26d_4_k_cu_8e770614_38714cuda3std3__45__cpo5beginE:
	.zero		1
	.type		_ZN39_INTERNAL_15f9e26d_4_k_cu_8e770614_38714cuda3std3__441_GLOBAL__N__15f9e26d_4_k_cu_8e770614_38716ignoreE,@object
	.size		_ZN39_INTERNAL_15f9e26d_4_k_cu_8e770614_38714cuda3std3__441_GLOBAL__N__15f9e26d_4_k_cu_8e770614_38716ignoreE,(_ZN39_INTERNAL_15f9e26d_4_k_cu_8e770614_38714cute7productE - _ZN39_INTERNAL_15f9e26d_4_k_cu_8e770614_38714cuda3std3__441_GLOBAL__N__15f9e26d_4_k_cu_8e770614_38716ignoreE)
_ZN39_INTERNAL_15f9e26d_4_k_cu_8e770614_38714cuda3std3__441_GLOBAL__N__15f9e26d_4_k_cu_8e770614_38716ignoreE:
	.zero		1
	.type		_ZN39_INTERNAL_15f9e26d_4_k_cu_8e770614_38714cute7productE,@object
	.size		_ZN39_INTERNAL_15f9e26d_4_k_cu_8e770614_38714cute7productE,(_ZN39_INTERNAL_15f9e26d_4_k_cu_8e770614_38714cuda3std3__45__cpo3endE - _ZN39_INTERNAL_15f9e26d_4_k_cu_8e770614_38714cute7productE)
_ZN39_INTERNAL_15f9e26d_4_k_cu_8e770614_38714cute7productE:
	.zero		1
	.type		_ZN39_INTERNAL_15f9e26d_4_k_cu_8e770614_38714cuda3std3__45__cpo3endE,@object
	.size		_ZN39_INTERNAL_15f9e26d_4_k_cu_8e770614_38714cuda3std3__45__cpo3endE,(_ZN39_INTERNAL_15f9e26d_4_k_cu_8e770614_38714cuda3std3__419piecewise_constructE - _ZN39_INTERNAL_15f9e26d_4_k_cu_8e770614_38714cuda3std3__45__cpo3endE)
_ZN39_INTERNAL_15f9e26d_4_k_cu_8e770614_38714cuda3std3__45__cpo3endE:
	.zero		1
	.type		_ZN39_INTERNAL_15f9e26d_4_k_cu_8e770614_38714cuda3std3__419piecewise_constructE,@object
	.size		_ZN39_INTERNAL_15f9e26d_4_k_cu_8e770614_38714cuda3std3__419piecewise_constructE,(_ZN39_INTERNAL_15f9e26d_4_k_cu_8e770614_38714cuda3std3__45__cpo4cendE - _ZN39_INTERNAL_15f9e26d_4_k_cu_8e770614_38714cuda3std3__419piecewise_constructE)
_ZN39_INTERNAL_15f9e26d_4_k_cu_8e770614_38714cuda3std3__419piecewise_constructE:
	.zero		1
	.type		_ZN39_INTERNAL_15f9e26d_4_k_cu_8e770614_38714cuda3std3__45__cpo4cendE,@object
	.size		_ZN39_INTERNAL_15f9e26d_4_k_cu_8e770614_38714cuda3std3__45__cpo4cendE,(_ZN39_INTERNAL_15f9e26d_4_k_cu_8e770614_38714cuda3std6ranges3__45__cpo4swapE - _ZN39_INTERNAL_15f9e26d_4_k_cu_8e770614_38714cuda3std3__45__cpo4cendE)
_ZN39_INTERNAL_15f9e26d_4_k_cu_8e770614_38714cuda3std3__45__cpo4cendE:
	.zero		1
	.type		_ZN39_INTERNAL_15f9e26d_4_k_cu_8e770614_38714cuda3std6ranges3__45__cpo4swapE,@object
	.size		_ZN39_INTERNAL_15f9e26d_4_k_cu_8e770614_38714cuda3std6ranges3__45__cpo4swapE,(.L_8 - _ZN39_INTERNAL_15f9e26d_4_k_cu_8e770614_38714cuda3std6ranges3__45__cpo4swapE)
_ZN39_INTERNAL_15f9e26d_4_k_cu_8e770614_38714cuda3std6ranges3__45__cpo4swapE:
	.zero		1
.L_8:


//--------------------- .nv.constant0._ZN7cutlass13device_kernelINS_4fmha6kernel28FmhaKernelTmaWarpSpecializedINS1_10collective33FmhaBwdMainloopTmaWarpSpecializedINS_6half_tEfN4cute5tupleIJNS7_1CILi64EEENS9_ILi128EEENS9_ILi32EEEEEENS4_16FusionBwdAdapterINS4_12CausalFusionEEEJEEENS4_17FmhaBwdEpilogueKVIS6_fNS8_IJSA_SC_SA_EEEEENS2_23TileSchedulerBwdAdapterINS2_23IndividualTileSchedulerEEEJEEEEEvNT_6ParamsE --------------------------
	.section	.nv.constant0._ZN7cutlass13device_kernelINS_4fmha6kernel28FmhaKernelTmaWarpSpecializedINS1_10collective33FmhaBwdMainloopTmaWarpSpecializedINS_6half_tEfN4cute5tupleIJNS7_1CILi64EEENS9_ILi128EEENS9_ILi32EEEEEENS4_16FusionBwdAdapterINS4_12CausalFusionEEEJEEENS4_17FmhaBwdEpilogueKVIS6_fNS8_IJSA_SC_SA_EEEEENS2_23TileSchedulerBwdAdapterINS2_23IndividualTileSchedulerEEEJEEEEEvNT_6ParamsE,"a",@progbits
	.sectionflags	@""
	.align	4
.nv.constant0._ZN7cutlass13device_kernelINS_4fmha6kernel28FmhaKernelTmaWarpSpecializedINS1_10collective33FmhaBwdMainloopTmaWarpSpecializedINS_6half_tEfN4cute5tupleIJNS7_1CILi64EEENS9_ILi128EEENS9_ILi32EEEEEENS4_16FusionBwdAdapterINS4_12CausalFusionEEEJEEENS4_17FmhaBwdEpilogueKVIS6_fNS8_IJSA_SC_SA_EEEEENS2_23TileSchedulerBwdAdapterINS2_23IndividualTileSchedulerEEEJEEEEEvNT_6ParamsE:
	.zero		4352


//--------------------- SYMBOLS --------------------------

	.type		.nv.reservedSmem.offset0,@object
	.size		.nv.reservedSmem.offset0,0x4
	.type		__assertfail,@function
